	.target	sm_90a

	.elftype	@"ET_EXEC"


//--------------------- .note.nv.tkinfo           --------------------------
	.section	.note.nv.tkinfo,"",@"SHT_NOTE"
	.sectionflags	@"SHF_NOTE_NV_TKINFO"
	.tkinfo
        /*0018*/ 	.word	0x00000002
        /*0030*/ 	.string	""
        /*0030*/ 	.string	"ptxas"
        /*0030*/ 	.string	"Cuda compilation tools, release 13.0, V13.0.88"
        /*0030*/ 	.string	"Build cuda_13.0.r13.0/compiler.36424714_0"
        /*0030*/ 	.string	"-arch sm_90a -m 64 "



//--------------------- .note.nv.cuinfo           --------------------------
	.section	.note.nv.cuinfo,"",@"SHT_NOTE"
	.sectionflags	@"SHF_NOTE_NV_CUINFO"
        /*0018*/ 	.short	0x0002
        /*001a*/ 	.short	0x005a
        /*001c*/ 	.short	0x0082
	.zero		2


//--------------------- .nv.info                  --------------------------
	.section	.nv.info,"",@"SHT_CUDA_INFO"
	.align	4


	//----- nvinfo : EIATTR_REGCOUNT
	.align		4
        /*0000*/ 	.byte	0x04, 0x2f
        /*0002*/ 	.short	(.L_15 - .L_14)
	.align		4
.L_14:
        /*0004*/ 	.word	index@(_ZN7cutlass13device_kernelINS_4gemm6kernel13GemmUniversalIN4cute5tupleIJiiiiEEENS1_10collective13CollectiveMmaINS1_34MainloopSm90TmaGmmaWarpSpecializedILi9ENS5_IJNS4_1CILi4EEESB_NSA_ILi1EEEEEENS1_35KernelTmaWarpSpecializedCooperativeEEENS5_IJNSA_ILi128EEENSA_ILi64EEENSA_ILi32EEEEEEfNS5_IJlSC_lEEEfSK_NS4_8TiledMMAINS4_8MMA_AtomIJNS4_4SM904GMMA29MMA_64x64x8_F32TF32TF32_SS_TNILNSO_7ScaleInE1ELSQ_1EEEEEENS4_6LayoutINS5_IJNSA_ILi2EEESC_SC_EEENS5_IJSC_NSA_ILi0EEESW_EEEEENS5_IJNS4_10UnderscoreESZ_SZ_EEEEENS4_23SM90_TMA_LOAD_MULTICASTENS4_14ComposedLayoutINS4_7SwizzleILi3ELi4ELi3EEENS4_18smem_ptr_flag_bitsILi32EEENST_INS5_IJNSA_ILi8EEESI_EEENS5_IJSI_SC_EEEEEEEvNS4_8identityES12_S1C_vS1D_EENS_8epilogue10collective6detail29Sm90TmaWarpSpecializedAdapterINS1G_15DefaultEpilogueIfSK_SK_NS1F_6thread17LinearCombinationIfLi1EffLNS1K_9ScaleType4KindE0ELNS_15FloatRoundStyleE2EfEENS1_15EpilogueDefaultEEEEEvvEEEEvNT_6ParamsE)
        /*0008*/ 	.word	0x000000a8


	//----- nvinfo : EIATTR_FRAME_SIZE
	.align		4
.L_15:
        /*000c*/ 	.byte	0x04, 0x11
        /*000e*/ 	.short	(.L_17 - .L_16)
	.align		4
.L_16:
        /*0010*/ 	.word	index@(_ZN7cutlass13device_kernelINS_4gemm6kernel13GemmUniversalIN4cute5tupleIJiiiiEEENS1_10collective13CollectiveMmaINS1_34MainloopSm90TmaGmmaWarpSpecializedILi9ENS5_IJNS4_1CILi4EEESB_NSA_ILi1EEEEEENS1_35KernelTmaWarpSpecializedCooperativeEEENS5_IJNSA_ILi128EEENSA_ILi64EEENSA_ILi32EEEEEEfNS5_IJlSC_lEEEfSK_NS4_8TiledMMAINS4_8MMA_AtomIJNS4_4SM904GMMA29MMA_64x64x8_F32TF32TF32_SS_TNILNSO_7ScaleInE1ELSQ_1EEEEEENS4_6LayoutINS5_IJNSA_ILi2EEESC_SC_EEENS5_IJSC_NSA_ILi0EEESW_EEEEENS5_IJNS4_10UnderscoreESZ_SZ_EEEEENS4_23SM90_TMA_LOAD_MULTICASTENS4_14ComposedLayoutINS4_7SwizzleILi3ELi4ELi3EEENS4_18smem_ptr_flag_bitsILi32EEENST_INS5_IJNSA_ILi8EEESI_EEENS5_IJSI_SC_EEEEEEEvNS4_8identityES12_S1C_vS1D_EENS_8epilogue10collective6detail29Sm90TmaWarpSpecializedAdapterINS1G_15DefaultEpilogueIfSK_SK_NS1F_6thread17LinearCombinationIfLi1EffLNS1K_9ScaleType4KindE0ELNS_15FloatRoundStyleE2EfEENS1_15EpilogueDefaultEEEEEvvEEEEvNT_6ParamsE)
        /*0014*/ 	.word	0x00000000


	//----- nvinfo : EIATTR_MIN_STACK_SIZE
	.align		4
.L_17:
        /*0018*/ 	.byte	0x04, 0x12
        /*001a*/ 	.short	(.L_19 - .L_18)
	.align		4
.L_18:
        /*001c*/ 	.word	index@(_ZN7cutlass13device_kernelINS_4gemm6kernel13GemmUniversalIN4cute5tupleIJiiiiEEENS1_10collective13CollectiveMmaINS1_34MainloopSm90TmaGmmaWarpSpecializedILi9ENS5_IJNS4_1CILi4EEESB_NSA_ILi1EEEEEENS1_35KernelTmaWarpSpecializedCooperativeEEENS5_IJNSA_ILi128EEENSA_ILi64EEENSA_ILi32EEEEEEfNS5_IJlSC_lEEEfSK_NS4_8TiledMMAINS4_8MMA_AtomIJNS4_4SM904GMMA29MMA_64x64x8_F32TF32TF32_SS_TNILNSO_7ScaleInE1ELSQ_1EEEEEENS4_6LayoutINS5_IJNSA_ILi2EEESC_SC_EEENS5_IJSC_NSA_ILi0EEESW_EEEEENS5_IJNS4_10UnderscoreESZ_SZ_EEEEENS4_23SM90_TMA_LOAD_MULTICASTENS4_14ComposedLayoutINS4_7SwizzleILi3ELi4ELi3EEENS4_18smem_ptr_flag_bitsILi32EEENST_INS5_IJNSA_ILi8EEESI_EEENS5_IJSI_SC_EEEEEEEvNS4_8identityES12_S1C_vS1D_EENS_8epilogue10collective6detail29Sm90TmaWarpSpecializedAdapterINS1G_15DefaultEpilogueIfSK_SK_NS1F_6thread17LinearCombinationIfLi1EffLNS1K_9ScaleType4KindE0ELNS_15FloatRoundStyleE2EfEENS1_15EpilogueDefaultEEEEEvvEEEEvNT_6ParamsE)
        /*0020*/ 	.word	0x00000000
.L_19:


//--------------------- .nv.compat                --------------------------
	.section	.nv.compat,"",@"SHT_CUDA_COMPAT_INFO"
	.align	4
        /*0000*/ 	.byte	0x02, 0x09, 0x01, 0x00, 0x02, 0x02, 0x04, 0x00, 0x02, 0x05, 0x05, 0x00, 0x03, 0x07, 0x01, 0x01
        /*0010*/ 	.byte	0x02, 0x03, 0x01, 0x00, 0x02, 0x06, 0x01, 0x00, 0x04, 0x0b, 0x08, 0x00, 0x00, 0x00, 0x00, 0x00
        /*0020*/ 	.byte	0x00, 0x00, 0x00, 0x00


//--------------------- .nv.info._ZN7cutlass13device_kernelINS_4gemm6kernel13GemmUniversalIN4cute5tupleIJiiiiEEENS1_10collective13CollectiveMmaINS1_34MainloopSm90TmaGmmaWarpSpecializedILi9ENS5_IJNS4_1CILi4EEESB_NSA_ILi1EEEEEENS1_35KernelTmaWarpSpecializedCooperativeEEENS5_IJNSA_ILi128EEENSA_ILi64EEENSA_ILi32EEEEEEfNS5_IJlSC_lEEEfSK_NS4_8TiledMMAINS4_8MMA_AtomIJNS4_4SM904GMMA29MMA_64x64x8_F32TF32TF32_SS_TNILNSO_7ScaleInE1ELSQ_1EEEEEENS4_6LayoutINS5_IJNSA_ILi2EEESC_SC_EEENS5_IJSC_NSA_ILi0EEESW_EEEEENS5_IJNS4_10UnderscoreESZ_SZ_EEEEENS4_23SM90_TMA_LOAD_MULTICASTENS4_14ComposedLayoutINS4_7SwizzleILi3ELi4ELi3EEENS4_18smem_ptr_flag_bitsILi32EEENST_INS5_IJNSA_ILi8EEESI_EEENS5_IJSI_SC_EEEEEEEvNS4_8identityES12_S1C_vS1D_EENS_8epilogue10collective6detail29Sm90TmaWarpSpecializedAdapterINS1G_15DefaultEpilogueIfSK_SK_NS1F_6thread17LinearCombinationIfLi1EffLNS1K_9ScaleType4KindE0ELNS_15FloatRoundStyleE2EfEENS1_15EpilogueDefaultEEEEEvvEEEEvNT_6ParamsE --------------------------
	.section	.nv.info._ZN7cutlass13device_kernelINS_4gemm6kernel13GemmUniversalIN4cute5tupleIJiiiiEEENS1_10collective13CollectiveMmaINS1_34MainloopSm90TmaGmmaWarpSpecializedILi9ENS5_IJNS4_1CILi4EEESB_NSA_ILi1EEEEEENS1_35KernelTmaWarpSpecializedCooperativeEEENS5_IJNSA_ILi128EEENSA_ILi64EEENSA_ILi32EEEEEEfNS5_IJlSC_lEEEfSK_NS4_8TiledMMAINS4_8MMA_AtomIJNS4_4SM904GMMA29MMA_64x64x8_F32TF32TF32_SS_TNILNSO_7ScaleInE1ELSQ_1EEEEEENS4_6LayoutINS5_IJNSA_ILi2EEESC_SC_EEENS5_IJSC_NSA_ILi0EEESW_EEEEENS5_IJNS4_10UnderscoreESZ_SZ_EEEEENS4_23SM90_TMA_LOAD_MULTICASTENS4_14ComposedLayoutINS4_7SwizzleILi3ELi4ELi3EEENS4_18smem_ptr_flag_bitsILi32EEENST_INS5_IJNSA_ILi8EEESI_EEENS5_IJSI_SC_EEEEEEEvNS4_8identityES12_S1C_vS1D_EENS_8epilogue10collective6detail29Sm90TmaWarpSpecializedAdapterINS1G_15DefaultEpilogueIfSK_SK_NS1F_6thread17LinearCombinationIfLi1EffLNS1K_9ScaleType4KindE0ELNS_15FloatRoundStyleE2EfEENS1_15EpilogueDefaultEEEEEvvEEEEvNT_6ParamsE,"",@"SHT_CUDA_INFO"
	.sectionflags	@""
	.align	4


	//----- nvinfo : EIATTR_CUDA_API_VERSION
	.align		4
        /*0000*/ 	.byte	0x04, 0x37
        /*0002*/ 	.short	(.L_21 - .L_20)
.L_20:
        /*0004*/ 	.word	0x00000082


	//----- nvinfo : EIATTR_KPARAM_INFO
	.align		4
.L_21:
        /*0008*/ 	.byte	0x04, 0x17
        /*000a*/ 	.short	(.L_23 - .L_22)
.L_22:
        /*000c*/ 	.word	0x00000000
        /*0010*/ 	.short	0x0000
        /*0012*/ 	.short	0x0070
        /*0014*/ 	.byte	0x00, 0xf0, 0x01, 0x10


	//----- nvinfo : EIATTR_SPARSE_MMA_MASK
	.align		4
.L_23:
        /*0018*/ 	.byte	0x03, 0x50
        /*001a*/ 	.short	0x0000


	//----- nvinfo : EIATTR_MAXREG_COUNT
	.align		4
        /*001c*/ 	.byte	0x03, 0x1b
        /*001e*/ 	.short	0x00a8


	//----- nvinfo : EIATTR_NUM_BARRIERS
	.align		4
        /*0020*/ 	.byte	0x02, 0x4c
        /*0022*/ 	.byte	0x01
	.zero		1


	//----- nvinfo : EIATTR_EXTERNS
	.align		4
        /*0024*/ 	.byte	0x04, 0x0f
        /*0026*/ 	.short	(.L_25 - .L_24)


	//   ....[0]....
	.align		4
.L_24:
        /*0028*/ 	.word	index@(__assertfail)


	//----- nvinfo : EIATTR_MERCURY_ISA_VERSION
	.align		4
.L_25:
        /*002c*/ 	.byte	0x03, 0x5f
        /*002e*/ 	.short	0x0101


	//----- nvinfo : EIATTR_INT_WARP_WIDE_INSTR_OFFSETS
	.align		4
        /*0030*/ 	.byte	0x04, 0x31
        /*0032*/ 	.short	(.L_27 - .L_26)


	//   ....[0]....
.L_26:
        /*0034*/ 	.word	0x00000550


	//   ....[1]....
        /*0038*/ 	.word	0x00000580


	//   ....[2]....
        /*003c*/ 	.word	0x00000730


	//----- nvinfo : EIATTR_COOP_GROUP_MASK_REGIDS
	.align		4
.L_27:
        /*0040*/ 	.byte	0x04, 0x29
        /*0042*/ 	.short	(.L_29 - .L_28)


	//   ....[0]....
.L_28:
        /*0044*/ 	.word	0xffffffff


	//   ....[1]....
        /*0048*/ 	.word	0xffffffff


	//   ....[2]....
        /*004c*/ 	.word	0xffffffff


	//   ....[3]....
        /*0050*/ 	.word	0xffffffff


	//   ....[4]....
        /*0054*/ 	.word	0xffffffff


	//   ....[5]....
        /*0058*/ 	.word	0xffffffff


	//----- nvinfo : EIATTR_COOP_GROUP_INSTR_OFFSETS
	.align		4
.L_29:
        /*005c*/ 	.byte	0x04, 0x28
        /*005e*/ 	.short	(.L_31 - .L_30)


	//   ....[0]....
.L_30:
        /*0060*/ 	.word	0x00000060


	//   ....[1]....
        /*0064*/ 	.word	0x00000070


	//   ....[2]....
        /*0068*/ 	.word	0x00000130


	//   ....[3]....
        /*006c*/ 	.word	0x000003a0


	//   ....[4]....
        /*0070*/ 	.word	0x000008e0


	//   ....[5]....
        /*0074*/ 	.word	0x00001320


	//----- nvinfo : EIATTR_REG_RECONFIG
	.align		4
.L_31:
        /*0078*/ 	.byte	0x01, 0x54
	.zero		2


	//----- nvinfo : EIATTR_SYSCALL_OFFSETS
	.align		4
        /*007c*/ 	.byte	0x04, 0x46
        /*007e*/ 	.short	(.L_33 - .L_32)


	//   ....[0]....
.L_32:
        /*0080*/ 	.word	0x000014e0


	//----- nvinfo : EIATTR_MBARRIER_INSTR_OFFSETS
	.align		4
.L_33:
        /*0084*/ 	.byte	0x04, 0x39
        /*0086*/ 	.short	(.L_35 - .L_34)


	//   ....[0]....
.L_34:
        /*0088*/ 	.word	0x00000250
        /*008c*/ 	.word	0x000000ff
        /*0090*/ 	.word	0x00000000
        /*0094*/ 	.short	0x0100
        /*0096*/ 	.byte	0x08
	.zero		1


	//   ....[1]....
        /*0098*/ 	.word	0x00000260
        /*009c*/ 	.word	0x000000ff
        /*00a0*/ 	.word	0x00000048
        /*00a4*/ 	.short	0x0100
        /*00a6*/ 	.byte	0x08
	.zero		1


	//   ....[2]....
        /*00a8*/ 	.word	0x00000270
        /*00ac*/ 	.word	0x000000ff
        /*00b0*/ 	.word	0x00000008
        /*00b4*/ 	.short	0x0100
        /*00b6*/ 	.byte	0x08
	.zero		1


	//   ....[3]....
        /*00b8*/ 	.word	0x00000280
        /*00bc*/ 	.word	0x000000ff
        /*00c0*/ 	.word	0x00000050
        /*00c4*/ 	.short	0x0100
        /*00c6*/ 	.byte	0x08
	.zero		1


	//   ....[4]....
        /*00c8*/ 	.word	0x00000290
        /*00cc*/ 	.word	0x000000ff
        /*00d0*/ 	.word	0x00000010
        /*00d4*/ 	.short	0x0100
        /*00d6*/ 	.byte	0x08
	.zero		1


	//   ....[5]....
        /*00d8*/ 	.word	0x000002a0
        /*00dc*/ 	.word	0x000000ff
        /*00e0*/ 	.word	0x00000058
        /*00e4*/ 	.short	0x0100
        /*00e6*/ 	.byte	0x08
	.zero		1


	//   ....[6]....
        /*00e8*/ 	.word	0x000002b0
        /*00ec*/ 	.word	0x000000ff
        /*00f0*/ 	.word	0x00000018
        /*00f4*/ 	.short	0x0100
        /*00f6*/ 	.byte	0x08
	.zero		1


	//   ....[7]....
        /*00f8*/ 	.word	0x000002c0
        /*00fc*/ 	.word	0x000000ff
        /*0100*/ 	.word	0x00000060
        /*0104*/ 	.short	0x0100
        /*0106*/ 	.byte	0x08
	.zero		1


	//   ....[8]....
        /*0108*/ 	.word	0x000002d0
        /*010c*/ 	.word	0x000000ff
        /*0110*/ 	.word	0x00000020
        /*0114*/ 	.short	0x0100
        /*0116*/ 	.byte	0x08
	.zero		1


	//   ....[9]....
        /*0118*/ 	.word	0x000002e0
        /*011c*/ 	.word	0x000000ff
        /*0120*/ 	.word	0x00000068
        /*0124*/ 	.short	0x0100
        /*0126*/ 	.byte	0x08
	.zero		1


	//   ....[10]....
        /*0128*/ 	.word	0x000002f0
        /*012c*/ 	.word	0x000000ff
        /*0130*/ 	.word	0x00000028
        /*0134*/ 	.short	0x0100
        /*0136*/ 	.byte	0x08
	.zero		1


	//   ....[11]....
        /*0138*/ 	.word	0x00000300
        /*013c*/ 	.word	0x000000ff
        /*0140*/ 	.word	0x00000070
        /*0144*/ 	.short	0x0100
        /*0146*/ 	.byte	0x08
	.zero		1


	//   ....[12]....
        /*0148*/ 	.word	0x00000310
        /*014c*/ 	.word	0x000000ff
        /*0150*/ 	.word	0x00000030
        /*0154*/ 	.short	0x0100
        /*0156*/ 	.byte	0x08
	.zero		1


	//   ....[13]....
        /*0158*/ 	.word	0x00000320
        /*015c*/ 	.word	0x000000ff
        /*0160*/ 	.word	0x00000078
        /*0164*/ 	.short	0x0100
        /*0166*/ 	.byte	0x08
	.zero		1


	//   ....[14]....
        /*0168*/ 	.word	0x00000330
        /*016c*/ 	.word	0x000000ff
        /*0170*/ 	.word	0x00000038
        /*0174*/ 	.short	0x0100
        /*0176*/ 	.byte	0x08
	.zero		1


	//   ....[15]....
        /*0178*/ 	.word	0x00000340
        /*017c*/ 	.word	0x000000ff
        /*0180*/ 	.word	0x00000080
        /*0184*/ 	.short	0x0100
        /*0186*/ 	.byte	0x08
	.zero		1


	//   ....[16]....
        /*0188*/ 	.word	0x00000350
        /*018c*/ 	.word	0x000000ff
        /*0190*/ 	.word	0x00000040
        /*0194*/ 	.short	0x0100
        /*0196*/ 	.byte	0x08
	.zero		1


	//   ....[17]....
        /*0198*/ 	.word	0x00000360
        /*019c*/ 	.word	0x000000ff
        /*01a0*/ 	.word	0x00000088
        /*01a4*/ 	.short	0x0100
        /*01a6*/ 	.byte	0x08
	.zero		1


	//   ....[18]....
        /*01a8*/ 	.word	0x000007c0
        /*01ac*/ 	.word	0x000000ff
        /*01b0*/ 	.word	0x000000a0
        /*01b4*/ 	.short	0x0100
        /*01b6*/ 	.byte	0x06
	.zero		1


	//   ....[19]....
        /*01b8*/ 	.word	0x00000860
        /*01bc*/ 	.word	0x000000ff
        /*01c0*/ 	.word	0x000000a8
        /*01c4*/ 	.short	0x0100
        /*01c6*/ 	.byte	0x06
	.zero		1


	//   ....[20]....
        /*01c8*/ 	.word	0x000015a0
        /*01cc*/ 	.word	0x00000003
        /*01d0*/ 	.word	0x00000000
        /*01d4*/ 	.short	0x010a
        /*01d6*/ 	.byte	0x3f
	.zero		1


	//   ....[21]....
        /*01d8*/ 	.word	0x000015e0
        /*01dc*/ 	.word	0x00000003
        /*01e0*/ 	.word	0x00000000
        /*01e4*/ 	.short	0x010a
        /*01e6*/ 	.byte	0x3f
	.zero		1


	//   ....[22]....
        /*01e8*/ 	.word	0x000019b0
        /*01ec*/ 	.word	0x00000005
        /*01f0*/ 	.word	0x00000000
        /*01f4*/ 	.short	0x010a
        /*01f6*/ 	.byte	0x3f
	.zero		1


	//   ....[23]....
        /*01f8*/ 	.word	0x000019f0
        /*01fc*/ 	.word	0x00000005
        /*0200*/ 	.word	0x00000000
        /*0204*/ 	.short	0x010a
        /*0206*/ 	.byte	0x3f
	.zero		1


	//   ....[24]....
        /*0208*/ 	.word	0x00001c50
        /*020c*/ 	.word	0x00000005
        /*0210*/ 	.word	0x00000000
        /*0214*/ 	.short	0x0101
        /*0216*/ 	.byte	0x3f
	.zero		1


	//   ....[25]....
        /*0218*/ 	.word	0x00001e70
        /*021c*/ 	.word	0x00000003
        /*0220*/ 	.word	0x00000000
        /*0224*/ 	.short	0x0101
        /*0226*/ 	.byte	0x3f
	.zero		1


	//   ....[26]....
        /*0228*/ 	.word	0x00004e30
        /*022c*/ 	.word	0x0000000e
        /*0230*/ 	.word	0x00000048
        /*0234*/ 	.short	0x010a
        /*0236*/ 	.byte	0x3f
	.zero		1


	//   ....[27]....
        /*0238*/ 	.word	0x000051e0
        /*023c*/ 	.word	0x00000006
        /*0240*/ 	.word	0x000000a8
        /*0244*/ 	.short	0x0101
        /*0246*/ 	.byte	0x3f
	.zero		1


	//   ....[28]....
        /*0248*/ 	.word	0x00005910
        /*024c*/ 	.word	0x00000007
        /*0250*/ 	.word	0x00000000
        /*0254*/ 	.short	0x010a
        /*0256*/ 	.byte	0x3f
	.zero		1


	//   ....[29]....
        /*0258*/ 	.word	0x00005990
        /*025c*/ 	.word	0x00000009
        /*0260*/ 	.word	0x00000000
        /*0264*/ 	.short	0x010a
        /*0266*/ 	.byte	0x3f
	.zero		1


	//   ....[30]....
        /*0268*/ 	.word	0x00005a20
        /*026c*/ 	.word	0x00000006
        /*0270*/ 	.word	0x00000000
        /*0274*/ 	.short	0x010a
        /*0276*/ 	.byte	0x3f
	.zero		1


	//   ....[31]....
        /*0278*/ 	.word	0x00005ab0
        /*027c*/ 	.word	0x00000009
        /*0280*/ 	.word	0x00000000
        /*0284*/ 	.short	0x010a
        /*0286*/ 	.byte	0x3f
	.zero		1


	//   ....[32]....
        /*0288*/ 	.word	0x00005b40
        /*028c*/ 	.word	0x00000006
        /*0290*/ 	.word	0x00000000
        /*0294*/ 	.short	0x010a
        /*0296*/ 	.byte	0x3f
	.zero		1


	//   ....[33]....
        /*0298*/ 	.word	0x00005bd0
        /*029c*/ 	.word	0x00000009
        /*02a0*/ 	.word	0x00000000
        /*02a4*/ 	.short	0x010a
        /*02a6*/ 	.byte	0x3f
	.zero		1


	//   ....[34]....
        /*02a8*/ 	.word	0x00005c60
        /*02ac*/ 	.word	0x00000006
        /*02b0*/ 	.word	0x00000000
        /*02b4*/ 	.short	0x010a
        /*02b6*/ 	.byte	0x3f
	.zero		1


	//   ....[35]....
        /*02b8*/ 	.word	0x00005cf0
        /*02bc*/ 	.word	0x00000009
        /*02c0*/ 	.word	0x00000000
        /*02c4*/ 	.short	0x010a
        /*02c6*/ 	.byte	0x3f
	.zero		1


	//   ....[36]....
        /*02c8*/ 	.word	0x00005d80
        /*02cc*/ 	.word	0x00000003
        /*02d0*/ 	.word	0x00000000
        /*02d4*/ 	.short	0x010a
        /*02d6*/ 	.byte	0x3f
	.zero		1


	//   ....[37]....
        /*02d8*/ 	.word	0x00005de0
        /*02dc*/ 	.word	0x00000003
        /*02e0*/ 	.word	0x00000000
        /*02e4*/ 	.short	0x010a
        /*02e6*/ 	.byte	0x3f
	.zero		1


	//   ....[38]....
        /*02e8*/ 	.word	0x00005e30
        /*02ec*/ 	.word	0x00000005
        /*02f0*/ 	.word	0x00000000
        /*02f4*/ 	.short	0x010a
        /*02f6*/ 	.byte	0x3f
	.zero		1


	//   ....[39]....
        /*02f8*/ 	.word	0x00005f00
        /*02fc*/ 	.word	0x0000000e
        /*0300*/ 	.word	0x00000048
        /*0304*/ 	.short	0x010a
        /*0306*/ 	.byte	0x3f
	.zero		1


	//   ....[40]....
        /*0308*/ 	.word	0x00005fd0
        /*030c*/ 	.word	0x00000007
        /*0310*/ 	.word	0x00000000
        /*0314*/ 	.short	0x010a
        /*0316*/ 	.byte	0x3f
	.zero		1


	//   ....[41]....
        /*0318*/ 	.word	0x00006020
        /*031c*/ 	.word	0x00000009
        /*0320*/ 	.word	0x00000000
        /*0324*/ 	.short	0x010a
        /*0326*/ 	.byte	0x3f
	.zero		1


	//   ....[42]....
        /*0328*/ 	.word	0x00006070
        /*032c*/ 	.word	0x00000006
        /*0330*/ 	.word	0x00000000
        /*0334*/ 	.short	0x010a
        /*0336*/ 	.byte	0x3f
	.zero		1


	//   ....[43]....
        /*0338*/ 	.word	0x000060c0
        /*033c*/ 	.word	0x00000009
        /*0340*/ 	.word	0x00000000
        /*0344*/ 	.short	0x010a
        /*0346*/ 	.byte	0x3f
	.zero		1


	//   ....[44]....
        /*0348*/ 	.word	0x00006110
        /*034c*/ 	.word	0x00000006
        /*0350*/ 	.word	0x00000000
        /*0354*/ 	.short	0x010a
        /*0356*/ 	.byte	0x3f
	.zero		1


	//   ....[45]....
        /*0358*/ 	.word	0x00006160
        /*035c*/ 	.word	0x00000009
        /*0360*/ 	.word	0x00000000
        /*0364*/ 	.short	0x010a
        /*0366*/ 	.byte	0x3f
	.zero		1


	//   ....[46]....
        /*0368*/ 	.word	0x000061b0
        /*036c*/ 	.word	0x00000006
        /*0370*/ 	.word	0x00000000
        /*0374*/ 	.short	0x010a
        /*0376*/ 	.byte	0x3f
	.zero		1


	//   ....[47]....
        /*0378*/ 	.word	0x00006200
        /*037c*/ 	.word	0x00000009
        /*0380*/ 	.word	0x00000000
        /*0384*/ 	.short	0x010a
        /*0386*/ 	.byte	0x3f
	.zero		1


	//----- nvinfo : EIATTR_NUM_MBARRIERS
	.align		4
.L_35:
        /*0388*/ 	.byte	0x03, 0x38
        /*038a*/ 	.short	0x0014


	//----- nvinfo : EIATTR_EXIT_INSTR_OFFSETS
	.align		4
        /*038c*/ 	.byte	0x04, 0x1c
        /*038e*/ 	.short	(.L_37 - .L_36)


	//   ....[0]....
.L_36:
        /*0390*/ 	.word	0x00000a40


	//   ....[1]....
        /*0394*/ 	.word	0x00001250


	//   ....[2]....
        /*0398*/ 	.word	0x00004420


	//   ....[3]....
        /*039c*/ 	.word	0x00004980


	//   ....[4]....
        /*03a0*/ 	.word	0x00005dd0


	//----- nvinfo : EIATTR_MAX_THREADS
	.align		4
.L_37:
        /*03a4*/ 	.byte	0x04, 0x05
        /*03a6*/ 	.short	(.L_39 - .L_38)
.L_38:
        /*03a8*/ 	.word	0x00000180
        /*03ac*/ 	.word	0x00000001
        /*03b0*/ 	.word	0x00000001


	//----- nvinfo : EIATTR_CRS_STACK_SIZE
	.align		4
.L_39:
        /*03b4*/ 	.byte	0x04, 0x1e
        /*03b6*/ 	.short	(.L_41 - .L_40)
.L_40:
        /*03b8*/ 	.word	0x00000000


	//----- nvinfo : EIATTR_CBANK_PARAM_SIZE
	.align		4
.L_41:
        /*03bc*/ 	.byte	0x03, 0x19
        /*03be*/ 	.short	0x0470


	//----- nvinfo : EIATTR_PARAM_CBANK
	.align		4
        /*03c0*/ 	.byte	0x04, 0x0a
        /*03c2*/ 	.short	(.L_43 - .L_42)
	.align		4
.L_42:
        /*03c4*/ 	.word	index@(.nv.constant0._ZN7cutlass13device_kernelINS_4gemm6kernel13GemmUniversalIN4cute5tupleIJiiiiEEENS1_10collective13CollectiveMmaINS1_34MainloopSm90TmaGmmaWarpSpecializedILi9ENS5_IJNS4_1CILi4EEESB_NSA_ILi1EEEEEENS1_35KernelTmaWarpSpecializedCooperativeEEENS5_IJNSA_ILi128EEENSA_ILi64EEENSA_ILi32EEEEEEfNS5_IJlSC_lEEEfSK_NS4_8TiledMMAINS4_8MMA_AtomIJNS4_4SM904GMMA29MMA_64x64x8_F32TF32TF32_SS_TNILNSO_7ScaleInE1ELSQ_1EEEEEENS4_6LayoutINS5_IJNSA_ILi2EEESC_SC_EEENS5_IJSC_NSA_ILi0EEESW_EEEEENS5_IJNS4_10UnderscoreESZ_SZ_EEEEENS4_23SM90_TMA_LOAD_MULTICASTENS4_14ComposedLayoutINS4_7SwizzleILi3ELi4ELi3EEENS4_18smem_ptr_flag_bitsILi32EEENST_INS5_IJNSA_ILi8EEESI_EEENS5_IJSI_SC_EEEEEEEvNS4_8identityES12_S1C_vS1D_EENS_8epilogue10collective6detail29Sm90TmaWarpSpecializedAdapterINS1G_15DefaultEpilogueIfSK_SK_NS1F_6thread17LinearCombinationIfLi1EffLNS1K_9ScaleType4KindE0ELNS_15FloatRoundStyleE2EfEENS1_15EpilogueDefaultEEEEEvvEEEEvNT_6ParamsE)
        /*03c8*/ 	.short	0x0210
        /*03ca*/ 	.short	0x0470


	//----- nvinfo : EIATTR_SW_WAR
	.align		4
.L_43:
        /*03cc*/ 	.byte	0x04, 0x36
        /*03ce*/ 	.short	(.L_45 - .L_44)
.L_44:
        /*03d0*/ 	.word	0x00000008
.L_45:


//--------------------- .nv.callgraph             --------------------------
	.section	.nv.callgraph,"",@"SHT_CUDA_CALLGRAPH"
	.align	4
	.sectionentsize	8
	.align		4
        /*0000*/ 	.word	0x00000000
	.align		4
        /*0004*/ 	.word	0xffffffff
	.align		4
        /*0008*/ 	.word	index@(_ZN7cutlass13device_kernelINS_4gemm6kernel13GemmUniversalIN4cute5tupleIJiiiiEEENS1_10collective13CollectiveMmaINS1_34MainloopSm90TmaGmmaWarpSpecializedILi9ENS5_IJNS4_1CILi4EEESB_NSA_ILi1EEEEEENS1_35KernelTmaWarpSpecializedCooperativeEEENS5_IJNSA_ILi128EEENSA_ILi64EEENSA_ILi32EEEEEEfNS5_IJlSC_lEEEfSK_NS4_8TiledMMAINS4_8MMA_AtomIJNS4_4SM904GMMA29MMA_64x64x8_F32TF32TF32_SS_TNILNSO_7ScaleInE1ELSQ_1EEEEEENS4_6LayoutINS5_IJNSA_ILi2EEESC_SC_EEENS5_IJSC_NSA_ILi0EEESW_EEEEENS5_IJNS4_10UnderscoreESZ_SZ_EEEEENS4_23SM90_TMA_LOAD_MULTICASTENS4_14ComposedLayoutINS4_7SwizzleILi3ELi4ELi3EEENS4_18smem_ptr_flag_bitsILi32EEENST_INS5_IJNSA_ILi8EEESI_EEENS5_IJSI_SC_EEEEEEEvNS4_8identityES12_S1C_vS1D_EENS_8epilogue10collective6detail29Sm90TmaWarpSpecializedAdapterINS1G_15DefaultEpilogueIfSK_SK_NS1F_6thread17LinearCombinationIfLi1EffLNS1K_9ScaleType4KindE0ELNS_15FloatRoundStyleE2EfEENS1_15EpilogueDefaultEEEEEvvEEEEvNT_6ParamsE)
	.align		4
        /*000c*/ 	.word	index@(__assertfail)
	.align		4
        /*0010*/ 	.word	0x00000000
	.align		4
        /*0014*/ 	.word	0xfffffffe
	.align		4
        /*0018*/ 	.word	0x00000000
	.align		4
        /*001c*/ 	.word	0xfffffffd
	.align		4
        /*0020*/ 	.word	0x00000000
	.align		4
        /*0024*/ 	.word	0xfffffffc


//--------------------- .nv.constant4             --------------------------
	.section	.nv.constant4,"a",@progbits
	.align	8
	.align		8
.nv.constant4:
        /*0000*/ 	.dword	__assertfail
	.align		8
        /*0008*/ 	.dword	__unnamed_1
	.align		8
        /*0010*/ 	.dword	_ZN40_INTERNAL_a291fcfc_4_k_cu_4b720ee6_311264cuda3std3__45__cpo5beginE
	.align		8
        /*0018*/ 	.dword	_ZN40_INTERNAL_a291fcfc_4_k_cu_4b720ee6_311264cuda3std3__45__cpo3endE
	.align		8
        /*0020*/ 	.dword	_ZN40_INTERNAL_a291fcfc_4_k_cu_4b720ee6_311264cuda3std3__45__cpo6cbeginE
	.align		8
        /*0028*/ 	.dword	_ZN40_INTERNAL_a291fcfc_4_k_cu_4b720ee6_311264cuda3std3__45__cpo4cendE
	.align		8
        /*0030*/ 	.dword	_ZN40_INTERNAL_a291fcfc_4_k_cu_4b720ee6_311264cuda3std3__442_GLOBAL__N__a291fcfc_4_k_cu_4b720ee6_311266ignoreE
	.align		8
        /*0038*/ 	.dword	_ZN40_INTERNAL_a291fcfc_4_k_cu_4b720ee6_311264cuda3std3__419piecewise_constructE
	.align		8
        /*0040*/ 	.dword	_ZN40_INTERNAL_a291fcfc_4_k_cu_4b720ee6_311264cuda3std3__48in_placeE
	.align		8
        /*0048*/ 	.dword	_ZN40_INTERNAL_a291fcfc_4_k_cu_4b720ee6_311264cuda3std6ranges3__45__cpo4swapE
	.align		8
        /*0050*/ 	.dword	_ZN40_INTERNAL_a291fcfc_4_k_cu_4b720ee6_311264cuda3std6ranges3__45__cpo9iter_moveE
	.align		8
        /*0058*/ 	.dword	_ZN40_INTERNAL_a291fcfc_4_k_cu_4b720ee6_311264cute7productE
	.align		8
        /*0060*/ 	.dword	_ZN40_INTERNAL_a291fcfc_4_k_cu_4b720ee6_311264cute1_E
	.align		8
        /*0068*/ 	.dword	$str$22
	.align		8
        /*0070*/ 	.dword	$str$23


//--------------------- .text._ZN7cutlass13device_kernelINS_4gemm6kernel13GemmUniversalIN4cute5tupleIJiiiiEEENS1_10collective13CollectiveMmaINS1_34MainloopSm90TmaGmmaWarpSpecializedILi9ENS5_IJNS4_1CILi4EEESB_NSA_ILi1EEEEEENS1_35KernelTmaWarpSpecializedCooperativeEEENS5_IJNSA_ILi128EEENSA_ILi64EEENSA_ILi32EEEEEEfNS5_IJlSC_lEEEfSK_NS4_8TiledMMAINS4_8MMA_AtomIJNS4_4SM904GMMA29MMA_64x64x8_F32TF32TF32_SS_TNILNSO_7ScaleInE1ELSQ_1EEEEEENS4_6LayoutINS5_IJNSA_ILi2EEESC_SC_EEENS5_IJSC_NSA_ILi0EEESW_EEEEENS5_IJNS4_10UnderscoreESZ_SZ_EEEEENS4_23SM90_TMA_LOAD_MULTICASTENS4_14ComposedLayoutINS4_7SwizzleILi3ELi4ELi3EEENS4_18smem_ptr_flag_bitsILi32EEENST_INS5_IJNSA_ILi8EEESI_EEENS5_IJSI_SC_EEEEEEEvNS4_8identityES12_S1C_vS1D_EENS_8epilogue10collective6detail29Sm90TmaWarpSpecializedAdapterINS1G_15DefaultEpilogueIfSK_SK_NS1F_6thread17LinearCombinationIfLi1EffLNS1K_9ScaleType4KindE0ELNS_15FloatRoundStyleE2EfEENS1_15EpilogueDefaultEEEEEvvEEEEvNT_6ParamsE --------------------------
	.section	.text._ZN7cutlass13device_kernelINS_4gemm6kernel13GemmUniversalIN4cute5tupleIJiiiiEEENS1_10collective13CollectiveMmaINS1_34MainloopSm90TmaGmmaWarpSpecializedILi9ENS5_IJNS4_1CILi4EEESB_NSA_ILi1EEEEEENS1_35KernelTmaWarpSpecializedCooperativeEEENS5_IJNSA_ILi128EEENSA_ILi64EEENSA_ILi32EEEEEEfNS5_IJlSC_lEEEfSK_NS4_8TiledMMAINS4_8MMA_AtomIJNS4_4SM904GMMA29MMA_64x64x8_F32TF32TF32_SS_TNILNSO_7ScaleInE1ELSQ_1EEEEEENS4_6LayoutINS5_IJNSA_ILi2EEESC_SC_EEENS5_IJSC_NSA_ILi0EEESW_EEEEENS5_IJNS4_10UnderscoreESZ_SZ_EEEEENS4_23SM90_TMA_LOAD_MULTICASTENS4_14ComposedLayoutINS4_7SwizzleILi3ELi4ELi3EEENS4_18smem_ptr_flag_bitsILi32EEENST_INS5_IJNSA_ILi8EEESI_EEENS5_IJSI_SC_EEEEEEEvNS4_8identityES12_S1C_vS1D_EENS_8epilogue10collective6detail29Sm90TmaWarpSpecializedAdapterINS1G_15DefaultEpilogueIfSK_SK_NS1F_6thread17LinearCombinationIfLi1EffLNS1K_9ScaleType4KindE0ELNS_15FloatRoundStyleE2EfEENS1_15EpilogueDefaultEEEEEvvEEEEvNT_6ParamsE,"ax",@progbits
	.align	128
.text._ZN7cutlass13device_kernelINS_4gemm6kernel13GemmUniversalIN4cute5tupleIJiiiiEEENS1_10collective13CollectiveMmaINS1_34MainloopSm90TmaGmmaWarpSpecializedILi9ENS5_IJNS4_1CILi4EEESB_NSA_ILi1EEEEEENS1_35KernelTmaWarpSpecializedCooperativeEEENS5_IJNSA_ILi128EEENSA_ILi64EEENSA_ILi32EEEEEEfNS5_IJlSC_lEEEfSK_NS4_8TiledMMAINS4_8MMA_AtomIJNS4_4SM904GMMA29MMA_64x64x8_F32TF32TF32_SS_TNILNSO_7ScaleInE1ELSQ_1EEEEEENS4_6LayoutINS5_IJNSA_ILi2EEESC_SC_EEENS5_IJSC_NSA_ILi0EEESW_EEEEENS5_IJNS4_10UnderscoreESZ_SZ_EEEEENS4_23SM90_TMA_LOAD_MULTICASTENS4_14ComposedLayoutINS4_7SwizzleILi3ELi4ELi3EEENS4_18smem_ptr_flag_bitsILi32EEENST_INS5_IJNSA_ILi8EEESI_EEENS5_IJSI_SC_EEEEEEEvNS4_8identityES12_S1C_vS1D_EENS_8epilogue10collective6detail29Sm90TmaWarpSpecializedAdapterINS1G_15DefaultEpilogueIfSK_SK_NS1F_6thread17LinearCombinationIfLi1EffLNS1K_9ScaleType4KindE0ELNS_15FloatRoundStyleE2EfEENS1_15EpilogueDefaultEEEEEvvEEEEvNT_6ParamsE:
        .type           _ZN7cutlass13device_kernelINS_4gemm6kernel13GemmUniversalIN4cute5tupleIJiiiiEEENS1_10collective13CollectiveMmaINS1_34MainloopSm90TmaGmmaWarpSpecializedILi9ENS5_IJNS4_1CILi4EEESB_NSA_ILi1EEEEEENS1_35KernelTmaWarpSpecializedCooperativeEEENS5_IJNSA_ILi128EEENSA_ILi64EEENSA_ILi32EEEEEEfNS5_IJlSC_lEEEfSK_NS4_8TiledMMAINS4_8MMA_AtomIJNS4_4SM904GMMA29MMA_64x64x8_F32TF32TF32_SS_TNILNSO_7ScaleInE1ELSQ_1EEEEEENS4_6LayoutINS5_IJNSA_ILi2EEESC_SC_EEENS5_IJSC_NSA_ILi0EEESW_EEEEENS5_IJNS4_10UnderscoreESZ_SZ_EEEEENS4_23SM90_TMA_LOAD_MULTICASTENS4_14ComposedLayoutINS4_7SwizzleILi3ELi4ELi3EEENS4_18smem_ptr_flag_bitsILi32EEENST_INS5_IJNSA_ILi8EEESI_EEENS5_IJSI_SC_EEEEEEEvNS4_8identityES12_S1C_vS1D_EENS_8epilogue10collective6detail29Sm90TmaWarpSpecializedAdapterINS1G_15DefaultEpilogueIfSK_SK_NS1F_6thread17LinearCombinationIfLi1EffLNS1K_9ScaleType4KindE0ELNS_15FloatRoundStyleE2EfEENS1_15EpilogueDefaultEEEEEvvEEEEvNT_6ParamsE,@function
        .size           _ZN7cutlass13device_kernelINS_4gemm6kernel13GemmUniversalIN4cute5tupleIJiiiiEEENS1_10collective13CollectiveMmaINS1_34MainloopSm90TmaGmmaWarpSpecializedILi9ENS5_IJNS4_1CILi4EEESB_NSA_ILi1EEEEEENS1_35KernelTmaWarpSpecializedCooperativeEEENS5_IJNSA_ILi128EEENSA_ILi64EEENSA_ILi32EEEEEEfNS5_IJlSC_lEEEfSK_NS4_8TiledMMAINS4_8MMA_AtomIJNS4_4SM904GMMA29MMA_64x64x8_F32TF32TF32_SS_TNILNSO_7ScaleInE1ELSQ_1EEEEEENS4_6LayoutINS5_IJNSA_ILi2EEESC_SC_EEENS5_IJSC_NSA_ILi0EEESW_EEEEENS5_IJNS4_10UnderscoreESZ_SZ_EEEEENS4_23SM90_TMA_LOAD_MULTICASTENS4_14ComposedLayoutINS4_7SwizzleILi3ELi4ELi3EEENS4_18smem_ptr_flag_bitsILi32EEENST_INS5_IJNSA_ILi8EEESI_EEENS5_IJSI_SC_EEEEEEEvNS4_8identityES12_S1C_vS1D_EENS_8epilogue10collective6detail29Sm90TmaWarpSpecializedAdapterINS1G_15DefaultEpilogueIfSK_SK_NS1F_6thread17LinearCombinationIfLi1EffLNS1K_9ScaleType4KindE0ELNS_15FloatRoundStyleE2EfEENS1_15EpilogueDefaultEEEEEvvEEEEvNT_6ParamsE,(.L_x_146 - _ZN7cutlass13device_kernelINS_4gemm6kernel13GemmUniversalIN4cute5tupleIJiiiiEEENS1_10collective13CollectiveMmaINS1_34MainloopSm90TmaGmmaWarpSpecializedILi9ENS5_IJNS4_1CILi4EEESB_NSA_ILi1EEEEEENS1_35KernelTmaWarpSpecializedCooperativeEEENS5_IJNSA_ILi128EEENSA_ILi64EEENSA_ILi32EEEEEEfNS5_IJlSC_lEEEfSK_NS4_8TiledMMAINS4_8MMA_AtomIJNS4_4SM904GMMA29MMA_64x64x8_F32TF32TF32_SS_TNILNSO_7ScaleInE1ELSQ_1EEEEEENS4_6LayoutINS5_IJNSA_ILi2EEESC_SC_EEENS5_IJSC_NSA_ILi0EEESW_EEEEENS5_IJNS4_10UnderscoreESZ_SZ_EEEEENS4_23SM90_TMA_LOAD_MULTICASTENS4_14ComposedLayoutINS4_7SwizzleILi3ELi4ELi3EEENS4_18smem_ptr_flag_bitsILi32EEENST_INS5_IJNSA_ILi8EEESI_EEENS5_IJSI_SC_EEEEEEEvNS4_8identityES12_S1C_vS1D_EENS_8epilogue10collective6detail29Sm90TmaWarpSpecializedAdapterINS1G_15DefaultEpilogueIfSK_SK_NS1F_6thread17LinearCombinationIfLi1EffLNS1K_9ScaleType4KindE0ELNS_15FloatRoundStyleE2EfEENS1_15EpilogueDefaultEEEEEvvEEEEvNT_6ParamsE)
        .other          _ZN7cutlass13device_kernelINS_4gemm6kernel13GemmUniversalIN4cute5tupleIJiiiiEEENS1_10collective13CollectiveMmaINS1_34MainloopSm90TmaGmmaWarpSpecializedILi9ENS5_IJNS4_1CILi4EEESB_NSA_ILi1EEEEEENS1_35KernelTmaWarpSpecializedCooperativeEEENS5_IJNSA_ILi128EEENSA_ILi64EEENSA_ILi32EEEEEEfNS5_IJlSC_lEEEfSK_NS4_8TiledMMAINS4_8MMA_AtomIJNS4_4SM904GMMA29MMA_64x64x8_F32TF32TF32_SS_TNILNSO_7ScaleInE1ELSQ_1EEEEEENS4_6LayoutINS5_IJNSA_ILi2EEESC_SC_EEENS5_IJSC_NSA_ILi0EEESW_EEEEENS5_IJNS4_10UnderscoreESZ_SZ_EEEEENS4_23SM90_TMA_LOAD_MULTICASTENS4_14ComposedLayoutINS4_7SwizzleILi3ELi4ELi3EEENS4_18smem_ptr_flag_bitsILi32EEENST_INS5_IJNSA_ILi8EEESI_EEENS5_IJSI_SC_EEEEEEEvNS4_8identityES12_S1C_vS1D_EENS_8epilogue10collective6detail29Sm90TmaWarpSpecializedAdapterINS1G_15DefaultEpilogueIfSK_SK_NS1F_6thread17LinearCombinationIfLi1EffLNS1K_9ScaleType4KindE0ELNS_15FloatRoundStyleE2EfEENS1_15EpilogueDefaultEEEEEvvEEEEvNT_6ParamsE,@"STO_CUDA_ENTRY STV_DEFAULT"
_ZN7cutlass13device_kernelINS_4gemm6kernel13GemmUniversalIN4cute5tupleIJiiiiEEENS1_10collective13CollectiveMmaINS1_34MainloopSm90TmaGmmaWarpSpecializedILi9ENS5_IJNS4_1CILi4EEESB_NSA_ILi1EEEEEENS1_35KernelTmaWarpSpecializedCooperativeEEENS5_IJNSA_ILi128EEENSA_ILi64EEENSA_ILi32EEEEEEfNS5_IJlSC_lEEEfSK_NS4_8TiledMMAINS4_8MMA_AtomIJNS4_4SM904GMMA29MMA_64x64x8_F32TF32TF32_SS_TNILNSO_7ScaleInE1ELSQ_1EEEEEENS4_6LayoutINS5_IJNSA_ILi2EEESC_SC_EEENS5_IJSC_NSA_ILi0EEESW_EEEEENS5_IJNS4_10UnderscoreESZ_SZ_EEEEENS4_23SM90_TMA_LOAD_MULTICASTENS4_14ComposedLayoutINS4_7SwizzleILi3ELi4ELi3EEENS4_18smem_ptr_flag_bitsILi32EEENST_INS5_IJNSA_ILi8EEESI_EEENS5_IJSI_SC_EEEEEEEvNS4_8identityES12_S1C_vS1D_EENS_8epilogue10collective6detail29Sm90TmaWarpSpecializedAdapterINS1G_15DefaultEpilogueIfSK_SK_NS1F_6thread17LinearCombinationIfLi1EffLNS1K_9ScaleType4KindE0ELNS_15FloatRoundStyleE2EfEENS1_15EpilogueDefaultEEEEEvvEEEEvNT_6ParamsE:
[----:B------:R-:W0:Y:S01]  /*0000*/  LDC R1, c[0x0][0x28] ;  /* 0x00000a00ff017b82 */ /* 0x000e220000000800 */
[----:B------:R-:W1:Y:S01]  /*0010*/  S2R R18, SR_TID.X ;  /* 0x0000000000127919 */ /* 0x000e620000002100 */
[----:B------:R-:W-:Y:S01]  /*0020*/  ELECT P0, URZ, PT ;  /* 0x00000000003f782f */ /* 0x000fe20003800000 */
[----:B------:R-:W-:Y:S01]  /*0030*/  BSSY B0, `(.L_x_0) ;  /* 0x000000f000007945 */ /* 0x000fe20003800000 */
[--C-:B-1----:R-:W-:Y:S02]  /*0040*/  SHF.R.U32.HI R0, RZ, 0x5, R18.reuse ;  /* 0x00000005ff007819 */ /* 0x102fe40000011612 */
[----:B------:R-:W-:-:S03]  /*0050*/  SHF.R.U32.HI R3, RZ, 0x7, R18 ;  /* 0x00000007ff037819 */ /* 0x000fc60000011612 */
[----:B------:R-:W1:Y:S04]  /*0060*/  SHFL.IDX PT, R2, R0, RZ, 0x1f ;  /* 0x00001fff00027589 */ /* 0x000e6800000e0000 */
[----:B------:R2:W3:Y:S01]  /*0070*/  SHFL.IDX PT, R5, R3, RZ, 0x1f ;  /* 0x00001fff03057589 */ /* 0x0004e200000e0000 */
[----:B-1----:R-:W-:-:S13]  /*0080*/  ISETP.NE.OR P0, PT, R2, RZ, !P0 ;  /* 0x000000ff0200720c */ /* 0x002fda0004705670 */
[----:B0-23--:R-:W-:Y:S05]  /*0090*/  @P0 BRA `(.L_x_1) ;  /* 0x0000000000200947 */ /* 0x00dfea0003800000 */
[----:B------:R-:W-:Y:S02]  /*00a0*/  ULDC.64 UR4, c[0x0][0x198] ;  /* 0x0000660000047ab9 */ /* 0x000fe40000000a00 */
[----:B------:R-:W-:Y:S02]  /*00b0*/  UIADD3 UR6, UP0, UR4, 0xf0, URZ ;  /* 0x000000f004067890 */ /* 0x000fe4000ff1e03f */
[----:B------:R-:W-:Y:S02]  /*00c0*/  UIADD3 UR4, UP1, UR4, 0x1f0, URZ ;  /* 0x000001f004047890 */ /* 0x000fe4000ff3e03f */
[----:B------:R-:W-:Y:S02]  /*00d0*/  UIADD3.X UR7, URZ, UR5, URZ, UP0, !UPT ;  /* 0x000000053f077290 */ /* 0x000fe400087fe43f */
[----:B------:R-:W-:-:S07]  /*00e0*/  UIADD3.X UR5, URZ, UR5, URZ, UP1, !UPT ;  /* 0x000000053f057290 */ /* 0x000fce0008ffe43f */
[----:B------:R0:W-:Y:S02]  /*00f0*/  UTMACCTL.PF [UR6] ;  /* 0x00000000060079b9 */ /* 0x0001e40008040000 */
[----:B------:R0:W-:Y:S02]  /*0100*/  UTMACCTL.PF [UR4] ;  /* 0x00000000040079b9 */ /* 0x0001e40008040000 */
[----:B0-----:R-:W-:Y:S01]  /*0110*/  NOP ;  /* 0x0000000000007918 */ /* 0x001fe20000000000 */
.L_x_1:
[----:B------:R-:W-:Y:S05]  /*0120*/  BSYNC B0 ;  /* 0x0000000000007941 */ /* 0x000fea0003800000 */
.L_x_0:
[----:B------:R-:W0:Y:S02]  /*0130*/  SHFL.IDX PT, R3, R0, RZ, 0x1f ;  /* 0x00001fff00037589 */ /* 0x000e2400000e0000 */
[----:B0-----:R-:W-:-:S13]  /*0140*/  ISETP.NE.AND P0, PT, R3, RZ, PT ;  /* 0x000000ff0300720c */ /* 0x001fda0003f05270 */
[----:B------:R-:W-:Y:S05]  /*0150*/  @P0 BRA `(.L_x_2) ;  /* 0x00000000008c0947 */ /* 0x000fea0003800000 */
[----:B------:R-:W-:Y:S01]  /*0160*/  ELECT P0, URZ, PT ;  /* 0x00000000003f782f */ /* 0x000fe20003800000 */
[----:B------:R-:W-:-:S12]  /*0170*/  BSSY B0, `(.L_x_2) ;  /* 0x0000021000007945 */ /* 0x000fd80003800000 */
[----:B------:R-:W-:Y:S05]  /*0180*/  @!P0 BRA `(.L_x_3) ;  /* 0x00000000007c8947 */ /* 0x000fea0003800000 */
[----:B------:R-:W0:Y:S01]  /*0190*/  S2UR UR8, SR_CgaCtaId ;  /* 0x00000000000879c3 */ /* 0x000e220000008800 */
[----:B------:R-:W-:Y:S01]  /*01a0*/  UMOV UR4, 0x400 ;  /* 0x0000040000047882 */ /* 0x000fe20000000000 */
[----:B------:R-:W-:Y:S01]  /*01b0*/  UMOV UR5, 0x1 ;  /* 0x0000000100057882 */ /* 0x000fe20000000000 */
[----:B------:R-:W-:Y:S02]  /*01c0*/  UMOV UR6, 0xe ;  /* 0x0000000e00067882 */ /* 0x000fe40000000000 */
[----:B------:R-:W-:-:S04]  /*01d0*/  UIADD3 UR6, -UR6, 0x100000, URZ ;  /* 0x0010000006067890 */ /* 0x000fc8000fffe13f */
[----:B------:R-:W-:Y:S02]  /*01e0*/  USHF.L.U32 UR7, UR6, 0xb, URZ ;  /* 0x0000000b06077899 */ /* 0x000fe4000800063f */
[----:B------:R-:W-:Y:S02]  /*01f0*/  USHF.L.U32 UR6, UR6, 0x1, URZ ;  /* 0x0000000106067899 */ /* 0x000fe4000800063f */
[----:B0-----:R-:W-:Y:S02]  /*0200*/  ULEA UR8, UR8, UR4, 0x18 ;  /* 0x0000000408087291 */ /* 0x001fe4000f8ec03f */
[----:B------:R-:W-:-:S04]  /*0210*/  UIADD3 UR4, -UR5, 0x100000, URZ ;  /* 0x0010000005047890 */ /* 0x000fc8000fffe13f */
[----:B------:R-:W-:Y:S02]  /*0220*/  USHF.L.U32 UR5, UR4, 0xb, URZ ;  /* 0x0000000b04057899 */ /* 0x000fe4000800063f */
[----:B------:R-:W-:Y:S01]  /*0230*/  USHF.L.U32 UR4, UR4, 0x1, URZ ;  /* 0x0000000104047899 */ /* 0x000fe2000800063f */
[----:B------:R-:W0:Y:S11]  /*0240*/  FENCE.VIEW.ASYNC.S ;  /* 0x00000000000073c6 */ /* 0x000e360000000000 */
[----:B0-----:R0:W1:Y:S01]  /*0250*/  SYNCS.EXCH.64 URZ, [UR8], UR4 ;  /* 0x00000004083f75b2 */ /* 0x0010620008000100 */
[----:B------:R0:W2:Y:S01]  /*0260*/  SYNCS.EXCH.64 URZ, [UR8+0x48], UR6 ;  /* 0x00004806083f75b2 */ /* 0x0000a20008000100 */
[----:B------:R0:W3:Y:S01]  /*0270*/  SYNCS.EXCH.64 URZ, [UR8+0x8], UR4 ;  /* 0x00000804083f75b2 */ /* 0x0000e20008000100 */
[----:B------:R0:W4:Y:S01]  /*0280*/  SYNCS.EXCH.64 URZ, [UR8+0x50], UR6 ;  /* 0x00005006083f75b2 */ /* 0x0001220008000100 */
[----:B------:R0:W0:Y:S01]  /*0290*/  SYNCS.EXCH.64 URZ, [UR8+0x10], UR4 ;  /* 0x00001004083f75b2 */ /* 0x0000220008000100 */
        /* <DEDUP_REMOVED lines=13> */
[----:B------:R-:W-:Y:S01]  /*0370*/  NOP ;  /* 0x0000000000007918 */ /* 0x000fe20000000000 */
.L_x_3:
[----:B0-----:R-:W-:Y:S05]  /*0380*/  BSYNC B0 ;  /* 0x0000000000007941 */ /* 0x001fea0003800000 */
.L_x_2:
[----:B------:R-:W-:Y:S01]  /*0390*/  SHF.R.S32.HI R7, RZ, 0x1f, R18 ;  /* 0x0000001fff077819 */ /* 0x000fe20000011412 */
[----:B------:R-:W0:Y:S01]  /*03a0*/  SHFL.IDX PT, R0, R0, RZ, 0x1f ;  /* 0x00001fff00007589 */ /* 0x000e2200000e0000 */
[----:B------:R-:W5:Y:S01]  /*03b0*/  S2UR UR8, SR_CTAID.X ;  /* 0x00000000000879c3 */ /* 0x000f620000002500 */
[----:B------:R-:W-:Y:S02]  /*03c0*/  ELECT P0, URZ, PT ;  /* 0x00000000003f782f */ /* 0x000fe40003800000 */
[----:B------:R-:W-:Y:S01]  /*03d0*/  LEA.HI R7, R7, R18, RZ, 0x7 ;  /* 0x0000001207077211 */ /* 0x000fe200078f38ff */
[----:B------:R-:W1:Y:S01]  /*03e0*/  S2R R4, SR_CTAID.Y ;  /* 0x0000000000047919 */ /* 0x000e620000002600 */
[----:B------:R-:W-:Y:S01]  /*03f0*/  SHF.R.S32.HI R8, RZ, 0x1f, R3 ;  /* 0x0000001fff087819 */ /* 0x000fe20000011403 */
[----:B------:R-:W-:Y:S01]  /*0400*/  ULDC UR4, c[0x0][0x150] ;  /* 0x0000540000047ab9 */ /* 0x000fe20000000800 */
[----:B------:R-:W-:Y:S01]  /*0410*/  LOP3.LUT R7, R7, 0xffffff80, RZ, 0xc0, !PT ;  /* 0xffffff8007077812 */ /* 0x000fe200078ec0ff */
[----:B------:R-:W-:Y:S01]  /*0420*/  NOP ;  /* 0x0000000000007918 */ /* 0x000fe20000000000 */
[----:B------:R-:W-:Y:S01]  /*0430*/  LEA.HI R8, R8, R3, RZ, 0x2 ;  /* 0x0000000308087211 */ /* 0x000fe200078f10ff */
[----:B------:R-:W2:Y:S01]  /*0440*/  LDC R10, c[0x0][0x144] ;  /* 0x00005100ff0a7b82 */ /* 0x000ea20000000800 */
[----:B------:R-:W-:Y:S01]  /*0450*/  NOP ;  /* 0x0000000000007918 */ /* 0x000fe20000000000 */
[----:B------:R-:W-:Y:S01]  /*0460*/  IMAD.IADD R6, R18, 0x1, -R7 ;  /* 0x0000000112067824 */ /* 0x000fe200078e0a07 */
[----:B------:R-:W-:Y:S01]  /*0470*/  LOP3.LUT R8, R8, 0x3ffffffc, RZ, 0xc0, !PT ;  /* 0x3ffffffc08087812 */ /* 0x000fe200078ec0ff */
[----:B------:R-:W-:Y:S01]  /*0480*/  IMAD.MOV.U32 R23, RZ, RZ, 0x1 ;  /* 0x00000001ff177424 */ /* 0x000fe200078e00ff */
[----:B------:R-:W-:-:S02]  /*0490*/  ISETP.NE.AND P3, PT, R5, RZ, PT ;  /* 0x000000ff0500720c */ /* 0x000fc40003f65270 */
[----:B------:R-:W-:Y:S01]  /*04a0*/  SHF.R.S32.HI R7, RZ, 0x1f, R6 ;  /* 0x0000001fff077819 */ /* 0x000fe20000011406 */
[----:B------:R-:W-:Y:S01]  /*04b0*/  IMAD.IADD R8, R3, 0x1, -R8 ;  /* 0x0000000103087824 */ /* 0x000fe200078e0a08 */
[----:B------:R-:W3:Y:S02]  /*04c0*/  LDC R12, c[0x0][0x140] ;  /* 0x00005000ff0c7b82 */ /* 0x000ee40000000800 */
[----:B------:R-:W-:Y:S02]  /*04d0*/  LEA.HI R7, R7, R6, RZ, 0x3 ;  /* 0x0000000607077211 */ /* 0x000fe400078f18ff */
[----:B0-----:R-:W-:Y:S02]  /*04e0*/  ISETP.NE.OR P0, PT, R0, RZ, !P0 ;  /* 0x000000ff0000720c */ /* 0x001fe40004705670 */
[--C-:B------:R-:W-:Y:S02]  /*04f0*/  SHF.R.S32.HI R0, RZ, 0x3, R7.reuse ;  /* 0x00000003ff007819 */ /* 0x100fe40000011407 */
[----:B------:R-:W-:-:S02]  /*0500*/  SHF.R.S32.HI R7, RZ, 0x1f, R7 ;  /* 0x0000001fff077819 */ /* 0x000fc40000011407 */
[----:B-----5:R-:W-:Y:S02]  /*0510*/  I2FP.F32.U32 R9, UR8 ;  /* 0x0000000800097c45 */ /* 0x020fe40008201000 */
[----:B------:R-:W-:-:S03]  /*0520*/  LEA.HI R7, R7, R0, RZ, 0x2 ;  /* 0x0000000007077211 */ /* 0x000fc600078f10ff */
[----:B------:R-:W-:Y:S01]  /*0530*/  FMUL R9, R9, UR4 ;  /* 0x0000000409097c20 */ /* 0x000fe20008400000 */
[----:B------:R-:W-:Y:S01]  /*0540*/  LOP3.LUT R7, R7, 0xfffffffc, RZ, 0xc0, !PT ;  /* 0xfffffffc07077812 */ /* 0x000fe200078ec0ff */
[----:B------:R-:W-:Y:S01]  /*0550*/  VOTEU.ALL UP0, P0 ;  /* 0x00000000003f7886 */ /* 0x000fe20000000000 */
[----:B-1----:R-:W-:Y:S01]  /*0560*/  I2FP.F32.U32 R11, R4 ;  /* 0x00000004000b7245 */ /* 0x002fe20000201000 */
[----:B------:R-:W-:Y:S01]  /*0570*/  ULDC UR4, c[0x0][0x154] ;  /* 0x0000550000047ab9 */ /* 0x000fe20000000800 */
[----:B------:R-:W-:Y:S01]  /*0580*/  VOTEU.ALL UP1, P0 ;  /* 0x00000000003f7886 */ /* 0x000fe20000020000 */
[----:B------:R-:W-:Y:S01]  /*0590*/  IMAD.IADD R7, R0, 0x1, -R7 ;  /* 0x0000000100077824 */ /* 0x000fe200078e0a07 */
[----:B------:R-:W0:Y:S01]  /*05a0*/  F2I.U32.TRUNC.NTZ R9, R9 ;  /* 0x0000000900097305 */ /* 0x000e22000020f000 */
[----:B------:R-:W1:Y:S01]  /*05b0*/  @!UP0 S2UR UR7, SR_CgaCtaId ;  /* 0x00000000000789c3 */ /* 0x000e620000008800 */
[----:B------:R-:W-:Y:S01]  /*05c0*/  @!UP0 UMOV UR6, 0x400 ;  /* 0x0000040000068882 */ /* 0x000fe20000000000 */
[----:B------:R-:W-:Y:S01]  /*05d0*/  IMAD R8, R8, 0x4, R7 ;  /* 0x0000000408087824 */ /* 0x000fe200078e0207 */
[----:B---3--:R-:W-:-:S04]  /*05e0*/  ISETP.EQ.U32.AND P2, PT, R12, 0x1, PT ;  /* 0x000000010c00780c */ /* 0x008fc80003f42070 */
[----:B------:R-:W-:-:S04]  /*05f0*/  SHF.R.S32.HI R3, RZ, 0x1f, R8 ;  /* 0x0000001fff037819 */ /* 0x000fc80000011408 */
[----:B------:R-:W-:Y:S01]  /*0600*/  LEA.HI R0, R3, R8, RZ, 0x2 ;  /* 0x0000000803007211 */ /* 0x000fe200078f10ff */
[----:B0-----:R-:W-:-:S03]  /*0610*/  IMAD.MOV R7, RZ, RZ, -R9 ;  /* 0x000000ffff077224 */ /* 0x001fc600078e0a09 */
[----:B------:R-:W-:Y:S01]  /*0620*/  LOP3.LUT R9, R0, 0xfffffffc, RZ, 0xc0, !PT ;  /* 0xfffffffc00097812 */ /* 0x000fe200078ec0ff */
[----:B--2---:R-:W-:Y:S02]  /*0630*/  IMAD R3, R10, R7, UR8 ;  /* 0x000000080a037e24 */ /* 0x004fe4000f8e0207 */
[----:B------:R-:W-:Y:S02]  /*0640*/  FMUL R10, R11, UR4 ;  /* 0x000000040b0a7c20 */ /* 0x000fe40008400000 */
[C---:B------:R-:W-:Y:S01]  /*0650*/  IMAD.IADD R0, R8.reuse, 0x1, -R9 ;  /* 0x0000000108007824 */ /* 0x040fe200078e0a09 */
[----:B------:R-:W0:Y:S01]  /*0660*/  LDC R7, c[0x0][0x148] ;  /* 0x00005200ff077b82 */ /* 0x000e220000000800 */
[----:B------:R-:W-:Y:S01]  /*0670*/  SHF.R.S32.HI R9, RZ, 0x1f, R2 ;  /* 0x0000001fff097819 */ /* 0x000fe20000011402 */
[----:B------:R-:W-:Y:S01]  /*0680*/  IMAD.SHL.U32 R11, R8, 0x4, RZ ;  /* 0x00000004080b7824 */ /* 0x000fe200078e00ff */
[----:B------:R-:W-:Y:S01]  /*0690*/  UMOV UR4, 0x20 ;  /* 0x0000002000047882 */ /* 0x000fe20000000000 */
[----:B------:R-:W-:Y:S01]  /*06a0*/  ISETP.NE.AND P4, PT, R0, R3, PT ;  /* 0x000000030000720c */ /* 0x000fe20003f85270 */
[----:B------:R-:W2:Y:S01]  /*06b0*/  F2I.U32.TRUNC.NTZ R10, R10 ;  /* 0x0000000a000a7305 */ /* 0x000ea2000020f000 */
[----:B------:R-:W-:Y:S01]  /*06c0*/  LEA.HI R9, R9, R2, RZ, 0x2 ;  /* 0x0000000209097211 */ /* 0x000fe200078f10ff */
[----:B------:R-:W-:-:S04]  /*06d0*/  @!UP0 UIADD3 UR4, -UR4, 0x100000, URZ ;  /* 0x0010000004048890 */ /* 0x000fc8000fffe13f */
[----:B------:R-:W-:Y:S02]  /*06e0*/  @!UP0 USHF.L.U32 UR5, UR4, 0xb, URZ ;  /* 0x0000000b04058899 */ /* 0x000fe4000800063f */
[----:B------:R-:W-:Y:S01]  /*06f0*/  @!UP0 USHF.L.U32 UR4, UR4, 0x1, URZ ;  /* 0x0000000104048899 */ /* 0x000fe2000800063f */
[----:B------:R-:W-:Y:S01]  /*0700*/  LOP3.LUT R22, R8, 0xc, R11, 0x78, !PT ;  /* 0x0000000c08167812 */ /* 0x000fe200078e780b */
[----:B-1----:R-:W-:Y:S01]  /*0710*/  @!UP0 ULEA UR6, UR7, UR6, 0x18 ;  /* 0x0000000607068291 */ /* 0x002fe2000f8ec03f */
[----:B------:R-:W-:Y:S01]  /*0720*/  LOP3.LUT R9, R9, 0xfffffffc, RZ, 0xc0, !PT ;  /* 0xfffffffc09097812 */ /* 0x000fe200078ec0ff */
[----:B------:R-:W-:Y:S01]  /*0730*/  VOTEU.ALL UP0, P0 ;  /* 0x00000000003f7886 */ /* 0x000fe20000000000 */
[----:B------:R-:W-:Y:S01]  /*0740*/  LOP3.LUT P0, RZ, R6, 0x7, RZ, 0xc0, !PT ;  /* 0x0000000706ff7812 */ /* 0x000fe2000780c0ff */
[----:B------:R-:W-:Y:S02]  /*0750*/  VIADD R6, R5, 0xffffffff ;  /* 0xffffffff05067836 */ /* 0x000fe40000000000 */
[----:B------:R-:W-:Y:S01]  /*0760*/  IMAD.IADD R0, R2, 0x1, -R9 ;  /* 0x0000000102007824 */ /* 0x000fe200078e0a09 */
[----:B------:R-:W-:-:S02]  /*0770*/  ISETP.LT.U32.AND P0, PT, R22, 0x10, !P0 ;  /* 0x000000101600780c */ /* 0x000fc40004701070 */
[----:B------:R-:W-:Y:S01]  /*0780*/  @P4 SHF.R.S32.HI R9, RZ, 0x1f, R22 ;  /* 0x0000001fff094819 */ /* 0x000fe20000011416 */
[----:B--2---:R-:W-:Y:S01]  /*0790*/  IMAD.MOV R21, RZ, RZ, -R10 ;  /* 0x000000ffff157224 */ /* 0x004fe200078e0a0a */
[C---:B------:R-:W-:Y:S01]  /*07a0*/  ISETP.NE.AND P1, PT, R0.reuse, 0x3, PT ;  /* 0x000000030000780c */ /* 0x040fe20003f25270 */
[----:B------:R-:W1:Y:S02]  /*07b0*/  FENCE.VIEW.ASYNC.S ;  /* 0x00000000000073c6 */ /* 0x000e640000000000 */
[----:B-1----:R1:W2:Y:S01]  /*07c0*/  @!UP0 SYNCS.EXCH.64 URZ, [UR6+0xa0], UR4 ;  /* 0x0000a004063f85b2 */ /* 0x0022a20008000100 */
[----:B------:R-:W-:Y:S01]  /*07d0*/  @P4 LEA.HI R9, R9, R22, RZ, 0x2 ;  /* 0x0000001609094211 */ /* 0x000fe200078f10ff */
[----:B0-----:R-:W-:Y:S01]  /*07e0*/  IMAD R2, R7, R21, R4 ;  /* 0x0000001507027224 */ /* 0x001fe200078e0204 */
[----:B------:R-:W-:Y:S02]  /*07f0*/  ISETP.EQ.OR P1, PT, R0, RZ, !P1 ;  /* 0x000000ff0000720c */ /* 0x000fe40004f22670 */
[----:B------:R-:W-:-:S02]  /*0800*/  @P4 SHF.R.S32.HI R9, RZ, 0x2, R9 ;  /* 0x00000002ff094819 */ /* 0x000fc40000011409 */
[----:B------:R-:W-:Y:S02]  /*0810*/  ISETP.EQ.AND P1, PT, R5, RZ, P1 ;  /* 0x000000ff0500720c */ /* 0x000fe40000f22270 */
[----:B------:R-:W-:Y:S02]  /*0820*/  @P4 ISETP.NE.AND P5, PT, R9, R2, PT ;  /* 0x000000020900420c */ /* 0x000fe40003fa5270 */
[----:B------:R-:W-:Y:S02]  /*0830*/  ISETP.GE.U32.AND P6, PT, R6, 0x2, PT ;  /* 0x000000020600780c */ /* 0x000fe40003fc6070 */
[----:B------:R-:W-:Y:S02]  /*0840*/  SEL R2, RZ, 0x1, !P0 ;  /* 0x00000001ff027807 */ /* 0x000fe40004000000 */
[----:B------:R-:W-:Y:S01]  /*0850*/  @P4 SEL R23, RZ, 0x1, P5 ;  /* 0x00000001ff174807 */ /* 0x000fe20002800000 */
[----:B------:R1:W0:Y:S01]  /*0860*/  @!UP1 SYNCS.EXCH.64 URZ, [UR6+0xa8], UR4 ;  /* 0x0000a804063f95b2 */ /* 0x0002220008000100 */
[----:B------:R-:W-:Y:S01]  /*0870*/  SEL R19, RZ, 0x1, !P1 ;  /* 0x00000001ff137807 */ /* 0x000fe20004800000 */
[----:B------:R-:W-:Y:S01]  /*0880*/  NOP ;  /* 0x0000000000007918 */ /* 0x000fe20000000000 */
[----:B------:R-:W-:-:S02]  /*0890*/  LOP3.LUT R23, R23, R2, RZ, 0xc0, !PT ;  /* 0x0000000217177212 */ /* 0x000fc400078ec0ff */
[----:B------:R-:W-:Y:S01]  /*08a0*/  SEL R19, R19, 0x2, P6 ;  /* 0x0000000213137807 */ /* 0x000fe20003000000 */
[----:B-12---:R-:W-:Y:S06]  /*08b0*/  @!P2 BRA `(.L_x_4) ;  /* 0x000000000008a947 */ /* 0x006fec0003800000 */
[----:B0---4-:R-:W-:Y:S01]  /*08c0*/  UCGABAR_ARV ;  /* 0x00000000000079c7 */ /* 0x011fe20008000000 */
[----:B------:R-:W-:Y:S05]  /*08d0*/  BRA `(.L_x_5) ;  /* 0x0000000000047947 */ /* 0x000fea0003800000 */
.L_x_4:
[----:B0---4-:R-:W-:Y:S01]  /*08e0*/  NOP ;  /* 0x0000000000007918 */ /* 0x011fe20000000000 */
.L_x_5:
[----:B------:R-:W0:Y:S01]  /*08f0*/  LDC R2, c[0x0][0x65c] ;  /* 0x00019700ff027b82 */ /* 0x000e220000000800 */
[----:B------:R-:W-:Y:S02]  /*0900*/  IMAD.U32 R8, RZ, RZ, UR8 ;  /* 0x00000008ff087e24 */ /* 0x000fe4000f8e00ff */
[----:B------:R-:W-:Y:S01]  /*0910*/  IMAD.MOV.U32 R9, RZ, RZ, RZ ;  /* 0x000000ffff097224 */ /* 0x000fe200078e00ff */
[----:B0-----:R-:W-:-:S04]  /*0920*/  ISETP.NE.AND P1, PT, R2, 0x1, PT ;  /* 0x000000010200780c */ /* 0x001fc80003f25270 */
[----:B------:R-:W-:-:S09]  /*0930*/  P2R R5, PR, RZ, 0x2 ;  /* 0x00000002ff057803 */ /* 0x000fd20000000000 */
[----:B------:R-:W0:Y:S01]  /*0940*/  @P1 LDC R17, c[0x0][0x10] ;  /* 0x00000400ff111b82 */ /* 0x000e220000000800 */
[----:B------:R-:W-:Y:S02]  /*0950*/  @P1 IMAD.MOV.U32 R5, RZ, RZ, RZ ;  /* 0x000000ffff051224 */ /* 0x000fe400078e00ff */
[----:B------:R-:W-:-:S05]  /*0960*/  @P1 IMAD.MOV.U32 R13, RZ, RZ, RZ ;  /* 0x000000ffff0d1224 */ /* 0x000fca00078e00ff */
[----:B------:R-:W1:Y:S01]  /*0970*/  @!P1 LDC R11, c[0x0][0xc] ;  /* 0x00000300ff0b9b82 */ /* 0x000e620000000800 */
[----:B0-----:R-:W-:-:S04]  /*0980*/  @P1 IMAD.WIDE.U32 R16, R17, UR8, R4 ;  /* 0x0000000811101c25 */ /* 0x001fc8000f8e0004 */
[----:B------:R-:W-:Y:S02]  /*0990*/  @P1 IMAD.IADD R17, R17, 0x1, R13 ;  /* 0x0000000111111824 */ /* 0x000fe400078e020d */
[----:B-1----:R-:W-:-:S04]  /*09a0*/  @!P1 IMAD.WIDE.U32 R8, R4, R11, R8 ;  /* 0x0000000b04089225 */ /* 0x002fc800078e0008 */
[----:B------:R-:W-:Y:S02]  /*09b0*/  @!P1 IMAD.MOV.U32 R16, RZ, RZ, R8 ;  /* 0x000000ffff109224 */ /* 0x000fe400078e0008 */
[----:B------:R-:W-:Y:S01]  /*09c0*/  @!P1 IMAD.MOV.U32 R17, RZ, RZ, R9 ;  /* 0x000000ffff119224 */ /* 0x000fe200078e0009 */
[----:B------:R-:W-:Y:S06]  /*09d0*/  @!P2 BRA `(.L_x_6) ;  /* 0x00000000000ca947 */ /* 0x000fec0003800000 */
[----:B------:R-:W-:Y:S01]  /*09e0*/  UCGABAR_WAIT ;  /* 0x0000000000007dc7 */ /* 0x000fe20008000000 */
[----:B------:R-:W-:Y:S01]  /*09f0*/  CCTL.IVALL ;  /* 0x00000000ff00798f */ /* 0x000fe20002000000 */
[----:B------:R-:W-:Y:S05]  /*0a00*/  BRA `(.L_x_7) ;  /* 0x0000000000047947 */ /* 0x000fea0003800000 */
.L_x_6:
[----:B------:R-:W-:Y:S06]  /*0a10*/  BAR.SYNC.DEFER_BLOCKING 0x0 ;  /* 0x0000000000007b1d */ /* 0x000fec0000010000 */
.L_x_7:
[----:B------:R-:W-:Y:S05]  /*0a20*/  @!P3 BRA `(.L_x_8) ;  /* 0x000000380080b947 */ /* 0x000fea0003800000 */
[----:B------:R-:W-:-:S13]  /*0a30*/  ISETP.GT.U32.AND P0, PT, R6, 0x1, PT ;  /* 0x000000010600780c */ /* 0x000fda0003f04070 */
[----:B------:R-:W-:Y:S05]  /*0a40*/  @P0 EXIT ;  /* 0x000000000000094d */ /* 0x000fea0003800000 */
[----:B------:R-:W-:Y:S01]  /*0a50*/  ULDC.64 UR4, c[0x0][0x650] ;  /* 0x0001940000047ab9 */ /* 0x000fe20000000a00 */
[----:B------:R-:W-:Y:S01]  /*0a60*/  PRMT R0, RZ, 0x7610, R0 ;  /* 0x00007610ff007816 */ /* 0x000fe20000000000 */
[----:B------:R-:W-:Y:S01]  /*0a70*/  IMAD.MOV.U32 R60, RZ, RZ, -0x1 ;  /* 0xffffffffff3c7424 */ /* 0x000fe200078e00ff */
[----:B------:R-:W-:Y:S01]  /*0a80*/  ISETP.GE.U32.AND P0, PT, R16, UR4, PT ;  /* 0x0000000410007c0c */ /* 0x000fe2000bf06070 */
[----:B------:R-:W-:Y:S02]  /*0a90*/  IMAD.MOV.U32 R61, RZ, RZ, -0x1 ;  /* 0xffffffffff3d7424 */ /* 0x000fe400078e00ff */
[----:B------:R-:W-:Y:S01]  /*0aa0*/  IMAD.MOV.U32 R59, RZ, RZ, -0x1 ;  /* 0xffffffffff3b7424 */ /* 0x000fe200078e00ff */
[----:B------:R-:W-:-:S13]  /*0ab0*/  ISETP.GE.U32.AND.EX P0, PT, R17, UR5, PT, P0 ;  /* 0x0000000511007c0c */ /* 0x000fda000bf06100 */
[----:B------:R-:W-:Y:S05]  /*0ac0*/  @P0 BRA `(.L_x_9) ;  /* 0x0000000400280947 */ /* 0x000fea0003800000 */
[----:B------:R-:W0:Y:S01]  /*0ad0*/  LDC.64 R24, c[0x0][0x628] ;  /* 0x00018a00ff187b82 */ /* 0x000e220000000a00 */
[----:B------:R-:W-:Y:S02]  /*0ae0*/  IMAD.MOV.U32 R8, RZ, RZ, R16 ;  /* 0x000000ffff087224 */ /* 0x000fe400078e0010 */
[----:B------:R-:W-:-:S05]  /*0af0*/  IMAD.MOV.U32 R9, RZ, RZ, R17 ;  /* 0x000000ffff097224 */ /* 0x000fca00078e0011 */
[----:B------:R-:W1:Y:S08]  /*0b00*/  LDC R0, c[0x0][0x630] ;  /* 0x00018c00ff007b82 */ /* 0x000e700000000800 */
[----:B------:R-:W2:Y:S01]  /*0b10*/  LDC.64 R26, c[0x0][0x620] ;  /* 0x00018800ff1a7b82 */ /* 0x000ea20000000a00 */
[----:B0-----:R-:W-:-:S04]  /*0b20*/  ISETP.NE.U32.AND P0, PT, R24, RZ, PT ;  /* 0x000000ff1800720c */ /* 0x001fc80003f05070 */
[----:B------:R-:W-:-:S13]  /*0b30*/  ISETP.NE.AND.EX P0, PT, R25, RZ, PT, P0 ;  /* 0x000000ff1900720c */ /* 0x000fda0003f05300 */
[----:B-12---:R-:W-:Y:S05]  /*0b40*/  @!P0 BRA `(.L_x_10) ;  /* 0x0000000000288947 */ /* 0x006fea0003800000 */
[----:B------:R-:W0:Y:S02]  /*0b50*/  LDC R13, c[0x0][0x634] ;  /* 0x00018d00ff0d7b82 */ /* 0x000e240000000800 */
[----:B0-----:R-:W-:-:S05]  /*0b60*/  IADD3 R13, P0, R16, R13, RZ ;  /* 0x0000000d100d7210 */ /* 0x001fca0007f1e0ff */
[----:B------:R-:W-:-:S04]  /*0b70*/  IMAD.X R15, RZ, RZ, R17, P0 ;  /* 0x000000ffff0f7224 */ /* 0x000fc800000e0611 */
[----:B------:R-:W-:-:S04]  /*0b80*/  IMAD.WIDE.U32 R8, R15, R24, RZ ;  /* 0x000000180f087225 */ /* 0x000fc800078e00ff */
[----:B------:R-:W-:-:S04]  /*0b90*/  IMAD.WIDE.U32 R10, P0, R13, R25, R8 ;  /* 0x000000190d0a7225 */ /* 0x000fc80007800008 */
[----:B------:R-:W-:-:S04]  /*0ba0*/  IMAD.WIDE.U32 R8, R13, R24, RZ ;  /* 0x000000180d087225 */ /* 0x000fc800078e00ff */
[----:B------:R-:W-:Y:S01]  /*0bb0*/  IMAD.X R13, RZ, RZ, RZ, P0 ;  /* 0x000000ffff0d7224 */ /* 0x000fe200000e06ff */
[----:B------:R-:W-:Y:S01]  /*0bc0*/  IADD3 RZ, P0, R9, R10, RZ ;  /* 0x0000000a09ff7210 */ /* 0x000fe20007f1e0ff */
[----:B------:R-:W-:-:S04]  /*0bd0*/  IMAD.MOV.U32 R12, RZ, RZ, R11 ;  /* 0x000000ffff0c7224 */ /* 0x000fc800078e000b */
[----:B------:R-:W-:-:S08]  /*0be0*/  IMAD.WIDE.U32.X R8, R15, R25, R12, P0 ;  /* 0x000000190f087225 */ /* 0x000fd000000e040c */
.L_x_10:
[----:B------:R-:W0:Y:S01]  /*0bf0*/  LDC.64 R24, c[0x0][0x640] ;  /* 0x00019000ff187b82 */ /* 0x000e220000000a00 */
[-CC-:B------:R-:W-:Y:S01]  /*0c00*/  SHF.R.U64 R59, R8, R0.reuse, R9.reuse ;  /* 0x00000000083b7219 */ /* 0x180fe20000001209 */
[----:B------:R-:W-:Y:S01]  /*0c10*/  IMAD R30, R7, R21, R4 ;  /* 0x00000015071e7224 */ /* 0x000fe200078e0204 */
[----:B------:R-:W-:Y:S01]  /*0c20*/  SHF.R.U32.HI R0, RZ, R0, R9 ;  /* 0x00000000ff007219 */ /* 0x000fe20000011609 */
[----:B------:R-:W-:Y:S01]  /*0c30*/  IMAD.MOV.U32 R21, RZ, RZ, 0x1 ;  /* 0x00000001ff157424 */ /* 0x000fe200078e00ff */
[----:B------:R-:W-:-:S03]  /*0c40*/  IADD3 R5, P0, RZ, -R59, RZ ;  /* 0x8000003bff057210 */ /* 0x000fc60007f1e0ff */
[----:B------:R-:W1:Y:S02]  /*0c50*/  LDC R6, c[0x0][0x618] ;  /* 0x00018600ff067b82 */ /* 0x000e640000000800 */
[----:B------:R-:W-:-:S04]  /*0c60*/  IMAD.X R9, RZ, RZ, ~R0, P0 ;  /* 0x000000ffff097224 */ /* 0x000fc800000e0e00 */
[-C--:B------:R-:W-:Y:S02]  /*0c70*/  IMAD R0, R9, R26.reuse, RZ ;  /* 0x0000001a09007224 */ /* 0x080fe400078e02ff */
[----:B------:R-:W2:Y:S01]  /*0c80*/  LDC R11, c[0x0][0x608] ;  /* 0x00018200ff0b7b82 */ /* 0x000ea20000000800 */
[----:B------:R-:W-:-:S04]  /*0c90*/  IMAD.WIDE.U32 R8, R5, R26, R16 ;  /* 0x0000001a05087225 */ /* 0x000fc800078e0010 */
[----:B------:R-:W-:-:S03]  /*0ca0*/  IMAD R5, R5, R27, R0 ;  /* 0x0000001b05057224 */ /* 0x000fc600078e0200 */
[----:B------:R-:W3:Y:S01]  /*0cb0*/  LDC R12, c[0x0][0x658] ;  /* 0x00019600ff0c7b82 */ /* 0x000ee20000000800 */
[----:B0-----:R-:W-:Y:S01]  /*0cc0*/  ISETP.NE.U32.AND P0, PT, R24, RZ, PT ;  /* 0x000000ff1800720c */ /* 0x001fe20003f05070 */
[----:B------:R-:W-:Y:S02]  /*0cd0*/  IMAD.IADD R5, R9, 0x1, R5 ;  /* 0x0000000109057824 */ /* 0x000fe400078e0205 */
[----:B------:R-:W-:Y:S01]  /*0ce0*/  IMAD.MOV.U32 R9, RZ, RZ, -0x1 ;  /* 0xffffffffff097424 */ /* 0x000fe200078e00ff */
[----:B------:R-:W-:-:S03]  /*0cf0*/  ISETP.NE.AND.EX P0, PT, R25, RZ, PT, P0 ;  /* 0x000000ff1900720c */ /* 0x000fc60003f05300 */
[----:B------:R-:W0:Y:S01]  /*0d00*/  LDC R15, c[0x0][0x600] ;  /* 0x00018000ff0f7b82 */ /* 0x000e220000000800 */
[-CC-:B-1----:R-:W-:Y:S02]  /*0d10*/  SHF.R.U64 R13, R8, R6.reuse, R5.reuse ;  /* 0x00000006080d7219 */ /* 0x182fe40000001205 */
[----:B------:R-:W-:-:S05]  /*0d20*/  SHF.R.U32.HI R0, RZ, R6, R5 ;  /* 0x00000006ff007219 */ /* 0x000fca0000011605 */
[----:B------:R-:W1:Y:S01]  /*0d30*/  LDC R14, c[0x0][0x648] ;  /* 0x00019200ff0e7b82 */ /* 0x000e620000000800 */
[-CC-:B--2---:R-:W-:Y:S02]  /*0d40*/  SHF.R.U64 R27, R13, R11.reuse, R0.reuse ;  /* 0x0000000b0d1b7219 */ /* 0x184fe40000001200 */
[----:B------:R-:W-:-:S05]  /*0d50*/  SHF.R.U32.HI R5, RZ, R11, R0 ;  /* 0x0000000bff057219 */ /* 0x000fca0000011600 */
[----:B------:R-:W2:Y:S01]  /*0d60*/  LDC R20, c[0x0][0x638] ;  /* 0x00018e00ff147b82 */ /* 0x000ea20000000800 */
[-CC-:B---3--:R-:W-:Y:S02]  /*0d70*/  SHF.R.U64 R28, R27, R12.reuse, R5.reuse ;  /* 0x0000000c1b1c7219 */ /* 0x188fe40000001205 */
[-C--:B------:R-:W-:Y:S02]  /*0d80*/  SHF.L.U32 R0, R9, R12.reuse, RZ ;  /* 0x0000000c09007219 */ /* 0x080fe400000006ff */
[----:B------:R-:W-:Y:S01]  /*0d90*/  SHF.R.U32.HI R5, RZ, R12, R5 ;  /* 0x0000000cff057219 */ /* 0x000fe20000011605 */
[----:B------:R-:W-:Y:S01]  /*0da0*/  IMAD.MOV.U32 R4, RZ, RZ, R28 ;  /* 0x000000ffff047224 */ /* 0x000fe200078e001c */
[----:B------:R-:W-:Y:S01]  /*0db0*/  LOP3.LUT R10, RZ, R0, RZ, 0x33, !PT ;  /* 0x00000000ff0a7212 */ /* 0x000fe200078e33ff */
[----:B------:R-:W3:Y:S01]  /*0dc0*/  LDC R26, c[0x0][0x610] ;  /* 0x00018400ff1a7b82 */ /* 0x000ee20000000800 */
[----:B------:R-:W-:Y:S05]  /*0dd0*/  @!P0 BRA `(.L_x_11) ;  /* 0x0000000000288947 */ /* 0x000fea0003800000 */
[----:B------:R-:W4:Y:S02]  /*0de0*/  LDC R9, c[0x0][0x64c] ;  /* 0x00019300ff097b82 */ /* 0x000f240000000800 */
[----:B----4-:R-:W-:-:S05]  /*0df0*/  IADD3 R9, P0, R28, R9, RZ ;  /* 0x000000091c097210 */ /* 0x010fca0007f1e0ff */
        /* <DEDUP_REMOVED lines=8> */
.L_x_11:
[----:B-1----:R-:W-:Y:S01]  /*0e80*/  SHF.R.U64 R4, R4, R14, R5 ;  /* 0x0000000e04047219 */ /* 0x002fe20000001205 */
[----:B0-----:R-:W-:Y:S01]  /*0e90*/  VIADD R6, R15, 0xffffffff ;  /* 0xffffffff0f067836 */ /* 0x001fe20000000000 */
[----:B------:R-:W-:Y:S02]  /*0ea0*/  SHF.L.U32 R0, R21, R12, RZ ;  /* 0x0000000c15007219 */ /* 0x000fe400000006ff */
[----:B------:R-:W-:Y:S01]  /*0eb0*/  LOP3.LUT R5, R27, R10, RZ, 0xc0, !PT ;  /* 0x0000000a1b057212 */ /* 0x000fe200078ec0ff */
[----:B------:R-:W-:Y:S01]  /*0ec0*/  IMAD.MOV R7, RZ, RZ, -R4 ;  /* 0x000000ffff077224 */ /* 0x000fe200078e0a04 */
[----:B------:R-:W-:Y:S02]  /*0ed0*/  SEL R3, R3, R30, !P1 ;  /* 0x0000001e03037207 */ /* 0x000fe40004800000 */
[----:B------:R-:W-:Y:S01]  /*0ee0*/  LOP3.LUT R6, R13, R6, RZ, 0xc0, !PT ;  /* 0x000000060d067212 */ /* 0x000fe200078ec0ff */
[----:B------:R-:W-:Y:S02]  /*0ef0*/  IMAD R4, R0, R4, R5 ;  /* 0x0000000400047224 */ /* 0x000fe400078e0205 */
[----:B--2---:R-:W-:-:S02]  /*0f00*/  IMAD R0, R7, R20, R28 ;  /* 0x0000001407007224 */ /* 0x004fc400078e021c */
[----:B---3--:R-:W-:Y:S02]  /*0f10*/  IMAD R3, R4, R26, R3 ;  /* 0x0000001a04037224 */ /* 0x008fe400078e0203 */
[----:B------:R-:W-:Y:S02]  /*0f20*/  IMAD R60, R0, R15, R6 ;  /* 0x0000000f003c7224 */ /* 0x000fe400078e0206 */
[----:B------:R-:W-:-:S03]  /*0f30*/  IMAD.MOV.U32 R4, RZ, RZ, 0x1 ;  /* 0x00000001ff047424 */ /* 0x000fc600078e00ff */
[----:B------:R-:W-:Y:S02]  /*0f40*/  SEL R61, R60, R3, !P1 ;  /* 0x000000033c3d7207 */ /* 0x000fe40004800000 */
[----:B------:R-:W-:Y:S02]  /*0f50*/  PRMT R0, R4, 0x7610, R0 ;  /* 0x0000761004007816 */ /* 0x000fe40000000000 */
[----:B------:R-:W-:-:S07]  /*0f60*/  SEL R60, R3, R60, !P1 ;  /* 0x0000003c033c7207 */ /* 0x000fce0004800000 */
.L_x_9:
[----:B------:R-:W-:-:S08]  /*0f70*/  NOP ;  /* 0x0000000000007918 */ /* 0x000fd00000000000 */
[----:B------:R-:W0:Y:S02]  /*0f80*/  USETMAXREG.TRY_ALLOC.CTAPOOL UP0, 0xe8 ;  /* 0x000000e8000079c8 */ /* 0x000e240008000600 */
[----:B0-----:R-:W-:-:S13]  /*0f90*/  PLOP3.LUT P0, PT, PT, PT, UP0, 0x80, 0x0 ;  /* 0x000000000000781c */ /* 0x001fda0003f0f008 */
[----:B------:R-:W-:Y:S05]  /*0fa0*/  @!P0 BRA `(.L_x_9) ;  /* 0xfffffffc00f08947 */ /* 0x000fea000383ffff */
[----:B------:R-:W-:Y:S01]  /*0fb0*/  ULDC.64 UR4, c[0x0][0x598] ;  /* 0x0001660000047ab9 */ /* 0x000fe20000000a00 */
[----:B------:R-:W-:Y:S01]  /*0fc0*/  ULDC.64 UR36, c[0x0][0x208] ;  /* 0x0000820000247ab9 */ /* 0x000fe20000000a00 */
[----:B------:R-:W-:-:S04]  /*0fd0*/  ISETP.NE.U32.AND P0, PT, RZ, UR4, PT ;  /* 0x00000004ff007c0c */ /* 0x000fc8000bf05070 */
[----:B------:R-:W-:-:S13]  /*0fe0*/  ISETP.NE.AND.EX P0, PT, RZ, UR5, PT, P0 ;  /* 0x00000005ff007c0c */ /* 0x000fda000bf05300 */
[----:B------:R-:W-:Y:S05]  /*0ff0*/  @!P0 BRA `(.L_x_12) ;  /* 0x00000000001c8947 */ /* 0x000fea0003800000 */
[----:B------:R-:W0:Y:S02]  /*1000*/  LDC.64 R4, c[0x0][0x598] ;  /* 0x00016600ff047b82 */ /* 0x000e240000000a00 */
[----:B0-----:R-:W2:Y:S02]  /*1010*/  LDG.E.64 R4, desc[UR36][R4.64] ;  /* 0x0000002404047981 */ /* 0x001ea4000c1e1b00 */
[----:B--2---:R-:W-:-:S04]  /*1020*/  ISETP.NE.U32.AND P0, PT, R4, RZ, PT ;  /* 0x000000ff0400720c */ /* 0x004fc80003f05070 */
[----:B------:R-:W-:-:S13]  /*1030*/  ISETP.NE.AND.EX P0, PT, R5, RZ, PT, P0 ;  /* 0x000000ff0500720c */ /* 0x000fda0003f05300 */
[----:B------:R-:W-:Y:S05]  /*1040*/  @!P0 BRA `(.L_x_12) ;  /* 0x0000000000088947 */ /* 0x000fea0003800000 */
[----:B------:R0:W5:Y:S01]  /*1050*/  LD.E R56, desc[UR36][R4.64] ;  /* 0x0000002404387980 */ /* 0x000162000c101900 */
[----:B------:R-:W-:Y:S05]  /*1060*/  BRA `(.L_x_13) ;  /* 0x0000000000247947 */ /* 0x000fea0003800000 */
.L_x_12:
[----:B------:R-:W-:Y:S02]  /*1070*/  ULDC.64 UR4, c[0x0][0x588] ;  /* 0x0001620000047ab9 */ /* 0x000fe40000000a00 */
[----:B------:R-:W-:-:S04]  /*1080*/  ISETP.NE.U32.AND P0, PT, RZ, UR4, PT ;  /* 0x00000004ff007c0c */ /* 0x000fc8000bf05070 */
[----:B------:R-:W-:-:S13]  /*1090*/  ISETP.NE.AND.EX P0, PT, RZ, UR5, PT, P0 ;  /* 0x00000005ff007c0c */ /* 0x000fda000bf05300 */
[----:B------:R-:W-:Y:S05]  /*10a0*/  @!P0 BRA `(.L_x_14) ;  /* 0x00000000000c8947 */ /* 0x000fea0003800000 */
[----:B------:R-:W0:Y:S02]  /*10b0*/  LDC.64 R56, c[0x0][0x588] ;  /* 0x00016200ff387b82 */ /* 0x000e240000000a00 */
[----:B0-----:R1:W5:Y:S01]  /*10c0*/  LDG.E R56, desc[UR36][R56.64] ;  /* 0x0000002438387981 */ /* 0x001362000c1e1900 */
[----:B------:R-:W-:Y:S05]  /*10d0*/  BRA `(.L_x_13) ;  /* 0x0000000000087947 */ /* 0x000fea0003800000 */
.L_x_14:
[----:B------:R-:W-:Y:S02]  /*10e0*/  ULDC UR4, c[0x0][0x580] ;  /* 0x0001600000047ab9 */ /* 0x000fe40000000800 */
[----:B------:R-:W-:-:S07]  /*10f0*/  IMAD.U32 R56, RZ, RZ, UR4 ;  /* 0x00000004ff387e24 */ /* 0x000fce000f8e00ff */
.L_x_13:
[----:B------:R-:W-:Y:S02]  /*1100*/  ULDC.64 UR4, c[0x0][0x5a0] ;  /* 0x0001680000047ab9 */ /* 0x000fe40000000a00 */
[----:B------:R-:W-:-:S04]  /*1110*/  ISETP.NE.U32.AND P0, PT, RZ, UR4, PT ;  /* 0x00000004ff007c0c */ /* 0x000fc8000bf05070 */
[----:B------:R-:W-:-:S13]  /*1120*/  ISETP.NE.AND.EX P0, PT, RZ, UR5, PT, P0 ;  /* 0x00000005ff007c0c */ /* 0x000fda000bf05300 */
[----:B------:R-:W-:Y:S05]  /*1130*/  @!P0 BRA `(.L_x_15) ;  /* 0x00000000001c8947 */ /* 0x000fea0003800000 */
[----:B0-----:R-:W0:Y:S02]  /*1140*/  LDC.64 R4, c[0x0][0x5a0] ;  /* 0x00016800ff047b82 */ /* 0x001e240000000a00 */
[----:B0-----:R-:W2:Y:S02]  /*1150*/  LDG.E.64 R4, desc[UR36][R4.64] ;  /* 0x0000002404047981 */ /* 0x001ea4000c1e1b00 */
[----:B--2---:R-:W-:-:S04]  /*1160*/  ISETP.NE.U32.AND P0, PT, R4, RZ, PT ;  /* 0x000000ff0400720c */ /* 0x004fc80003f05070 */
[----:B------:R-:W-:-:S13]  /*1170*/  ISETP.NE.AND.EX P0, PT, R5, RZ, PT, P0 ;  /* 0x000000ff0500720c */ /* 0x000fda0003f05300 */
[----:B------:R-:W-:Y:S05]  /*1180*/  @!P0 BRA `(.L_x_15) ;  /* 0x0000000000088947 */ /* 0x000fea0003800000 */
[----:B-1----:R0:W5:Y:S01]  /*1190*/  LD.E R57, desc[UR36][R4.64] ;  /* 0x0000002404397980 */ /* 0x002162000c101900 */
[----:B------:R-:W-:Y:S05]  /*11a0*/  BRA `(.L_x_16) ;  /* 0x0000000000247947 */ /* 0x000fea0003800000 */
.L_x_15:
[----:B------:R-:W-:Y:S02]  /*11b0*/  ULDC.64 UR4, c[0x0][0x590] ;  /* 0x0001640000047ab9 */ /* 0x000fe40000000a00 */
[----:B------:R-:W-:-:S04]  /*11c0*/  ISETP.NE.U32.AND P0, PT, RZ, UR4, PT ;  /* 0x00000004ff007c0c */ /* 0x000fc8000bf05070 */
[----:B------:R-:W-:-:S13]  /*11d0*/  ISETP.NE.AND.EX P0, PT, RZ, UR5, PT, P0 ;  /* 0x00000005ff007c0c */ /* 0x000fda000bf05300 */
[----:B------:R-:W-:Y:S05]  /*11e0*/  @!P0 BRA `(.L_x_17) ;  /* 0x00000000000c8947 */ /* 0x000fea0003800000 */
[----:B0-----:R-:W1:Y:S02]  /*11f0*/  LDC.64 R4, c[0x0][0x590] ;  /* 0x00016400ff047b82 */ /* 0x001e640000000a00 */
[----:B-1----:R1:W5:Y:S01]  /*1200*/  LDG.E R57, desc[UR36][R4.64] ;  /* 0x0000002404397981 */ /* 0x002362000c1e1900 */
[----:B------:R-:W-:Y:S05]  /*1210*/  BRA `(.L_x_16) ;  /* 0x0000000000087947 */ /* 0x000fea0003800000 */
.L_x_17:
[----:B------:R-:W-:Y:S02]  /*1220*/  ULDC UR4, c[0x0][0x584] ;  /* 0x0001610000047ab9 */ /* 0x000fe40000000800 */
[----:B-1----:R-:W-:-:S07]  /*1230*/  IMAD.U32 R57, RZ, RZ, UR4 ;  /* 0x00000004ff397e24 */ /* 0x002fce000f8e00ff */
.L_x_16:
[----:B------:R-:W-:-:S13]  /*1240*/  LOP3.LUT P0, RZ, R0, 0xff, RZ, 0xc0, !PT ;  /* 0x000000ff00ff7812 */ /* 0x000fda000780c0ff */
[----:B------:R-:W-:Y:S05]  /*1250*/  @!P0 EXIT ;  /* 0x000000000000894d */ /* 0x000fea0003800000 */
[----:B------:R-:W-:Y:S01]  /*1260*/  ULDC UR4, c[0x0][0x28c] ;  /* 0x0000a30000047ab9 */ /* 0x000fe20000000800 */
[----:B------:R-:W-:Y:S01]  /*1270*/  LOP3.LUT R58, R19, 0x1, RZ, 0xfc, !PT ;  /* 0x00000001133a7812 */ /* 0x000fe200078efcff */
[----:B------:R-:W-:Y:S01]  /*1280*/  UIADD3 UR4, UR4, 0x1f, URZ ;  /* 0x0000001f04047890 */ /* 0x000fe2000fffe03f */
[----:B------:R-:W-:Y:S01]  /*1290*/  UMOV UR38, URZ ;  /* 0x0000003f00267c82 */ /* 0x000fe20008000000 */
[----:B------:R-:W-:Y:S02]  /*12a0*/  UMOV UR39, URZ ;  /* 0x0000003f00277c82 */ /* 0x000fe40008000000 */
[----:B------:R-:W-:-:S04]  /*12b0*/  USHF.R.S32.HI UR5, URZ, 0x1f, UR4 ;  /* 0x0000001f3f057899 */ /* 0x000fc80008011404 */
[----:B------:R-:W-:-:S04]  /*12c0*/  ULEA.HI UR5, UR5, UR4, URZ, 0x5 ;  /* 0x0000000405057291 */ /* 0x000fc8000f8f283f */
[----:B------:R-:W-:-:S12]  /*12d0*/  USHF.R.S32.HI UR40, URZ, 0x5, UR5 ;  /* 0x000000053f287899 */ /* 0x000fd80008011405 */
.L_x_101:
[----:B------:R-:W-:Y:S01]  /*12e0*/  LOP3.LUT R0, R18, 0x80, RZ, 0xc0, !PT ;  /* 0x0000008012007812 */ /* 0x000fe200078ec0ff */
[----:B------:R-:W2:Y:S01]  /*12f0*/  S2UR UR7, SR_CgaCtaId ;  /* 0x00000000000779c3 */ /* 0x000ea20000008800 */
[----:B------:R-:W-:Y:S02]  /*1300*/  UMOV UR6, 0x400 ;  /* 0x0000040000067882 */ /* 0x000fe40000000000 */
[----:B------:R-:W-:-:S06]  /*1310*/  SHF.R.U32.HI R0, RZ, 0x7, R0 ;  /* 0x00000007ff007819 */ /* 0x000fcc0000011600 */
[----:B---3--:R-:W3:Y:S01]  /*1320*/  SHFL.IDX PT, R0, R0, RZ, 0x1f ;  /* 0x00001fff00007589 */ /* 0x008ee200000e0000 */
[----:B--2---:R-:W-:Y:S01]  /*1330*/  ULEA UR6, UR7, UR6, 0x18 ;  /* 0x0000000607067291 */ /* 0x004fe2000f8ec03f */
[----:B---3--:R-:W-:-:S13]  /*1340*/  R2UR UR4, R0 ;  /* 0x00000000000472ca */ /* 0x008fda00000e0000 */
[----:B------:R-:W-:-:S04]  /*1350*/  ULEA.HI UR5, UR4, UR4, URZ, 0x1 ;  /* 0x0000000404057291 */ /* 0x000fc8000f8f083f */
[----:B------:R-:W-:-:S04]  /*1360*/  ULOP3.LUT UR5, UR5, 0x7fffe, URZ, 0xc0, !UPT ;  /* 0x0007fffe05057892 */ /* 0x000fc8000f8ec03f */
[----:B------:R-:W-:-:S03]  /*1370*/  UIADD3 UR5, UR4, -UR5, URZ ;  /* 0x8000000504057290 */ /* 0x000fc6000fffe03f */
[----:B------:R-:W-:Y:S01]  /*1380*/  ULDC UR4, c[0x0][0x28c] ;  /* 0x0000a30000047ab9 */ /* 0x000fe20000000800 */
[----:B------:R-:W-:Y:S01]  /*1390*/  ULEA UR5, UR5, UR6, 0xd ;  /* 0x0000000605057291 */ /* 0x000fe2000f8e683f */
[----:B------:R-:W-:-:S03]  /*13a0*/  ISETP.LT.AND P0, PT, RZ, UR4, PT ;  /* 0x00000004ff007c0c */ /* 0x000fc6000bf01270 */
[----:B------:R-:W-:-:S04]  /*13b0*/  UIADD3 UR5, UR5, 0x180, URZ ;  /* 0x0000018005057890 */ /* 0x000fc8000fffe03f */
[----:B------:R-:W-:-:S04]  /*13c0*/  USHF.R.U32.HI UR5, URZ, 0x4, UR5 ;  /* 0x000000043f057899 */ /* 0x000fc80008011605 */
[----:B------:R-:W-:Y:S02]  /*13d0*/  ULOP3.LUT UR41, UR5, 0x3fff, URZ, 0xc0, !UPT ;  /* 0x00003fff05297892 */ /* 0x000fe4000f8ec03f */
[----:B01--4-:R-:W-:Y:S10]  /*13e0*/  @P0 BRA `(.L_x_18) ;  /* 0x0000000000400947 */ /* 0x013ff40003800000 */
[----:B------:R-:W-:Y:S01]  /*13f0*/  MOV R0, 0x0 ;  /* 0x0000000000007802 */ /* 0x000fe20000000f00 */
[----:B------:R-:W-:Y:S01]  /*1400*/  ULDC.64 UR4, c[0x4][0x68] ;  /* 0x01001a0000047ab9 */ /* 0x000fe20000000a00 */
[----:B------:R-:W-:Y:S01]  /*1410*/  ULDC.64 UR6, c[0x4][0x8] ;  /* 0x0100020000067ab9 */ /* 0x000fe20000000a00 */
[----:B01----:R-:W-:Y:S01]  /*1420*/  IMAD.U32 R4, RZ, RZ, UR4 ;  /* 0x00000004ff047e24 */ /* 0x003fe2000f8e00ff */
[----:B------:R0:W1:Y:S01]  /*1430*/  LDC.64 R14, c[0x4][R0] ;  /* 0x01000000000e7b82 */ /* 0x0000620000000a00 */
[----:B------:R-:W-:Y:S01]  /*1440*/  IMAD.U32 R5, RZ, RZ, UR5 ;  /* 0x00000005ff057e24 */ /* 0x000fe2000f8e00ff */
[----:B------:R-:W-:Y:S01]  /*1450*/  ULDC.64 UR4, c[0x4][0x70] ;  /* 0x01001c0000047ab9 */ /* 0x000fe20000000a00 */
[----:B------:R-:W-:Y:S02]  /*1460*/  IMAD.U32 R10, RZ, RZ, UR6 ;  /* 0x00000006ff0a7e24 */ /* 0x000fe4000f8e00ff */
[----:B------:R-:W-:Y:S02]  /*1470*/  IMAD.U32 R6, RZ, RZ, UR4 ;  /* 0x00000004ff067e24 */ /* 0x000fe4000f8e00ff */
[----:B------:R-:W-:-:S02]  /*1480*/  IMAD.U32 R7, RZ, RZ, UR5 ;  /* 0x00000005ff077e24 */ /* 0x000fc4000f8e00ff */
[----:B------:R-:W-:Y:S02]  /*1490*/  IMAD.U32 R11, RZ, RZ, UR7 ;  /* 0x00000007ff0b7e24 */ /* 0x000fe4000f8e00ff */
[----:B------:R-:W-:Y:S02]  /*14a0*/  IMAD.MOV.U32 R8, RZ, RZ, 0x1e1 ;  /* 0x000001e1ff087424 */ /* 0x000fe400078e00ff */
[----:B------:R-:W-:Y:S02]  /*14b0*/  IMAD.MOV.U32 R12, RZ, RZ, 0x1 ;  /* 0x00000001ff0c7424 */ /* 0x000fe400078e00ff */
[----:B0-----:R-:W-:-:S07]  /*14c0*/  IMAD.MOV.U32 R13, RZ, RZ, RZ ;  /* 0x000000ffff0d7224 */ /* 0x001fce00078e00ff */
[----:B------:R-:W-:-:S07]  /*14d0*/  LEPC R20, `(.L_x_18) ;  /* 0x000000001014794e */ /* 0x000fce0000000000 */
[----:B-1---5:R-:W-:Y:S05]  /*14e0*/  CALL.ABS.NOINC R14 ;  /* 0x000000000e007343 */ /* 0x022fea0003c00000 */
.L_x_18:
[----:B------:R-:W-:-:S13]  /*14f0*/  ISETP.NE.AND P0, PT, R58, 0x3, PT ;  /* 0x000000033a00780c */ /* 0x000fda0003f05270 */
[----:B------:R-:W-:Y:S05]  /*1500*/  @!P0 BRA `(.L_x_19) ;  /* 0x0000000000048947 */ /* 0x000fea0003800000 */
[----:B------:R-:W-:Y:S01]  /*1510*/  BPT.TRAP 0x1 ;  /* 0x000000040000795c */ /* 0x000fe20000300000 */
.L_x_19:
[----:B------:R-:W2:Y:S01]  /*1520*/  S2UR UR5, SR_CgaCtaId ;  /* 0x00000000000579c3 */ /* 0x000ea20000008800 */
[----:B------:R-:W-:Y:S01]  /*1530*/  UMOV UR4, 0x400 ;  /* 0x0000040000047882 */ /* 0x000fe20000000000 */
[----:B------:R-:W-:Y:S02]  /*1540*/  IMAD.U32 R0, RZ, RZ, UR38 ;  /* 0x00000026ff007e24 */ /* 0x000fe4000f8e00ff */
[----:B------:R-:W-:-:S03]  /*1550*/  IMAD.U32 R3, RZ, RZ, UR39 ;  /* 0x00000027ff037e24 */ /* 0x000fc6000f8e00ff */
[----:B------:R-:W-:Y:S01]  /*1560*/  SHF.L.U32 R0, R0, 0x1f, RZ ;  /* 0x0000001f00007819 */ /* 0x000fe200000006ff */
[----:B--2---:R-:W-:-:S06]  /*1570*/  ULEA UR4, UR5, UR4, 0x18 ;  /* 0x0000000405047291 */ /* 0x004fcc000f8ec03f */
[----:B------:R-:W-:-:S04]  /*1580*/  IMAD.U32 R6, RZ, RZ, UR4 ;  /* 0x00000004ff067e24 */ /* 0x000fc8000f8e00ff */
[----:B------:R-:W-:-:S04]  /*1590*/  IMAD R3, R3, 0x8, R6 ;  /* 0x0000000803037824 */ /* 0x000fc800078e0206 */
[----:B------:R2:W3:Y:S01]  /*15a0*/  SYNCS.PHASECHK.TRANS64.TRYWAIT P1, [R3+URZ], R0 ;  /* 0x00000000030075a7 */ /* 0x0004e2000802017f */
[----:B------:R-:W-:Y:S05]  /*15b0*/  @!P0 BRA `(.L_x_20) ;  /* 0x0000000000048947 */ /* 0x000fea0003800000 */
[----:B------:R-:W-:Y:S01]  /*15c0*/  BPT.TRAP 0x1 ;  /* 0x000000040000795c */ /* 0x000fe20000300000 */
.L_x_20:
[----:B---3--:R-:W-:Y:S05]  /*15d0*/  @P1 BRA `(.L_x_21) ;  /* 0x0000000000081947 */ /* 0x008fea0003800000 */
[----:B------:R-:W3:Y:S02]  /*15e0*/  SYNCS.PHASECHK.TRANS64.TRYWAIT P1, [R3+URZ], R0 ;  /* 0x00000000030075a7 */ /* 0x000ee4000802017f */
[----:B---3--:R-:W-:Y:S05]  /*15f0*/  @!P1 BRA `(.L_x_22) ;  /* 0x0000004400f89947 */ /* 0x008fea0003800000 */
.L_x_21:
[----:B------:R-:W-:-:S04]  /*1600*/  UISETP.LT.AND UP0, UPT, UR40, 0x1, UPT ;  /* 0x000000012800788c */ /* 0x000fc8000bf01270 */
[----:B------:R-:W-:-:S06]  /*1610*/  USEL UR4, UR40, 0x1, UP0 ;  /* 0x0000000128047887 */ /* 0x000fcc0008000000 */
[----:B--23--:R-:W-:Y:S01]  /*1620*/  IMAD.U32 R0, RZ, RZ, UR4 ;  /* 0x00000004ff007e24 */ /* 0x00cfe2000f8e00ff */
[----:B------:R-:W-:Y:S05]  /*1630*/  WARPSYNC.ALL ;  /* 0x0000000000007948 */ /* 0x000fea0003800000 */
[----:B------:R-:W-:-:S04]  /*1640*/  IADD3 R0, -R0, UR40, RZ ;  /* 0x0000002800007c10 */ /* 0x000fc8000fffe1ff */
[----:B------:R-:W-:Y:S02]  /*1650*/  ISETP.GE.AND P1, PT, R0, 0x1, PT ;  /* 0x000000010000780c */ /* 0x000fe40003f26270 */
[----:B------:R-:W-:Y:S01]  /*1660*/  R2UR UR4, R6 ;  /* 0x00000000060472ca */ /* 0x000fe200000e0000 */
[----:B------:R-:W-:Y:S01]  /*1670*/  WARPGROUP.ARRIVE ;  /* 0x00000000000079c5 */ /* 0x000fe20000000000 */
[----:B------:R-:W-:Y:S01]  /*1680*/  UMOV UR9, 0x40000040 ;  /* 0x4000004000097882 */ /* 0x000fe20000000000 */
[----:B------:R-:W-:-:S10]  /*1690*/  UMOV UR11, 0x40000040 ;  /* 0x40000040000b7882 */ /* 0x000fd40000000000 */
[----:B------:R-:W-:-:S04]  /*16a0*/  UIADD3 UR4, UR4, 0x24180, URZ ;  /* 0x0002418004047890 */ /* 0x000fc8000fffe03f */
[----:B------:R-:W-:-:S04]  /*16b0*/  USHF.R.U32.HI UR4, URZ, 0x4, UR4 ;  /* 0x000000043f047899 */ /* 0x000fc80008011604 */
[----:B------:R-:W-:Y:S02]  /*16c0*/  ULOP3.LUT UR5, UR4, 0x3fff, URZ, 0xc0, !UPT ;  /* 0x00003fff04057892 */ /* 0x000fe4000f8ec03f */
[----:B------:R-:W-:Y:S02]  /*16d0*/  ULOP3.LUT UR4, UR41, 0x10000, URZ, 0xfc, !UPT ;  /* 0x0001000029047892 */ /* 0x000fe4000f8efc3f */
[----:B------:R-:W-:Y:S02]  /*16e0*/  ULOP3.LUT UR5, UR5, 0x10000, URZ, 0xfc, !UPT ;  /* 0x0001000005057892 */ /* 0x000fe4000f8efc3f */
[----:B------:R-:W-:Y:S02]  /*16f0*/  ULEA UR6, UR39, UR4, 0xa ;  /* 0x0000000427067291 */ /* 0x000fe4000f8e503f */
[----:B------:R-:W-:-:S05]  /*1700*/  ULEA UR7, UR39, UR5, 0x9 ;  /* 0x0000000527077291 */ /* 0x000fca000f8e483f */
[----:B------:R-:W-:Y:S02]  /*1710*/  UMOV UR8, UR6 ;  /* 0x0000000600087c82 */ /* 0x000fe40008000000 */
[----:B------:R-:W-:Y:S02]  /*1720*/  UMOV UR10, UR7 ;  /* 0x00000007000a7c82 */ /* 0x000fe40008000000 */
[----:B------:R-:W-:Y:S01]  /*1730*/  HGMMA.64x64x8.F32.TF32 R24, gdesc[UR8], RZ, !UPT, gsb0 ;  /* 0x04e00000081879f0 */ /* 0x000fe2000c0028ff */
[----:B------:R-:W-:Y:S02]  /*1740*/  UIADD3 UR8, UR6, 0x2, URZ ;  /* 0x0000000206087890 */ /* 0x000fe4000fffe03f */
[----:B------:R-:W-:Y:S01]  /*1750*/  UIADD3 UR10, UR7, 0x2, URZ ;  /* 0x00000002070a7890 */ /* 0x000fe2000fffe03f */
[----:B------:R-:W-:Y:S01]  /*1760*/  UMOV UR9, 0x40000040 ;  /* 0x4000004000097882 */ /* 0x000fe20000000000 */
[----:B------:R-:W-:Y:S01]  /*1770*/  UMOV UR11, 0x40000040 ;  /* 0x40000040000b7882 */ /* 0x000fe20000000000 */
[----:B------:R-:W-:-:S02]  /*1780*/  WARPGROUP.DEPBAR.LE gsb0, 0x0 ;  /* 0x00008000000079c5 */ /* 0x000fc40000010000 */
[----:B------:R-:W-:-:S06]  /*1790*/  WARPGROUP.ARRIVE ;  /* 0x00000000000079c5 */ /* 0x000fcc0000000000 */
[----:B------:R-:W-:Y:S01]  /*17a0*/  HGMMA.64x64x8.F32.TF32 R24, gdesc[UR8], R24, gsb0 ;  /* 0x04e00000081879f0 */ /* 0x000fe20008002818 */
[----:B------:R-:W-:Y:S02]  /*17b0*/  UIADD3 UR8, UR6, 0x4, URZ ;  /* 0x0000000406087890 */ /* 0x000fe4000fffe03f */
[----:B------:R-:W-:Y:S01]  /*17c0*/  UIADD3 UR10, UR7, 0x4, URZ ;  /* 0x00000004070a7890 */ /* 0x000fe2000fffe03f */
[----:B------:R-:W-:Y:S01]  /*17d0*/  UMOV UR9, 0x40000040 ;  /* 0x4000004000097882 */ /* 0x000fe20000000000 */
[----:B------:R-:W-:Y:S01]  /*17e0*/  UMOV UR11, 0x40000040 ;  /* 0x40000040000b7882 */ /* 0x000fe20000000000 */
[----:B------:R-:W-:Y:S02]  /*17f0*/  WARPGROUP.DEPBAR.LE gsb0, 0x0 ;  /* 0x00008000000079c5 */ /* 0x000fe40000010000 */
        /* <DEDUP_REMOVED lines=8> */
[----:B------:R-:W-:Y:S03]  /*1880*/  HGMMA.64x64x8.F32.TF32 R24, gdesc[UR8], R24, gsb0 ;  /* 0x04e00000081879f0 */ /* 0x000fe60008002818 */
[----:B------:R-:W-:Y:S02]  /*1890*/  WARPGROUP.DEPBAR.LE gsb0, 0x0 ;  /* 0x00008000000079c5 */ /* 0x000fe40000010000 */
[----:B------:R-:W-:Y:S05]  /*18a0*/  @!P1 BRA `(.L_x_23) ;  /* 0x0000000400249947 */ /* 0x000fea0003800000 */
[----:B------:R-:W-:Y:S02]  /*18b0*/  UIADD3 UR6, UR39, 0x1, URZ ;  /* 0x0000000127067890 */ /* 0x000fe4000fffe03f */
[----:B------:R-:W-:Y:S02]  /*18c0*/  IMAD.U32 R3, RZ, RZ, UR39 ;  /* 0x00000027ff037e24 */ /* 0x000fe4000f8e00ff */
[----:B------:R-:W-:-:S04]  /*18d0*/  UISETP.NE.AND UP0, UPT, UR6, 0x9, UPT ;  /* 0x000000090600788c */ /* 0x000fc8000bf05270 */
[----:B------:R-:W-:Y:S02]  /*18e0*/  USEL UR7, URZ, 0x1, UP0 ;  /* 0x000000013f077887 */ /* 0x000fe40008000000 */
[----:B------:R-:W-:Y:S02]  /*18f0*/  USEL UR6, UR6, URZ, UP0 ;  /* 0x0000003f06067287 */ /* 0x000fe40008000000 */
[----:B------:R-:W-:-:S06]  /*1900*/  ULOP3.LUT UR7, UR38, UR7, URZ, 0x3c, !UPT ;  /* 0x0000000726077292 */ /* 0x000fcc000f8e3c3f */
[----:B------:R-:W-:-:S07]  /*1910*/  IMAD.U32 R7, RZ, RZ, UR7 ;  /* 0x00000007ff077e24 */ /* 0x000fce000f8e00ff */
.L_x_30:
[----:B------:R-:W-:Y:S05]  /*1920*/  @!P0 BRA `(.L_x_24) ;  /* 0x0000000000048947 */ /* 0x000fea0003800000 */
[----:B------:R-:W-:Y:S01]  /*1930*/  BPT.TRAP 0x1 ;  /* 0x000000040000795c */ /* 0x000fe20000300000 */
.L_x_24:
[----:B------:R-:W2:Y:S01]  /*1940*/  S2UR UR8, SR_CgaCtaId ;  /* 0x00000000000879c3 */ /* 0x000ea20000008800 */
[----:B------:R-:W-:Y:S01]  /*1950*/  UMOV UR7, 0x400 ;  /* 0x0000040000077882 */ /* 0x000fe20000000000 */
[----:B01----:R-:W-:Y:S01]  /*1960*/  IMAD.U32 R5, RZ, RZ, UR6 ;  /* 0x00000006ff057e24 */ /* 0x003fe2000f8e00ff */
[----:B------:R-:W-:Y:S01]  /*1970*/  SHF.L.U32 R4, R7, 0x1f, RZ ;  /* 0x0000001f07047819 */ /* 0x000fe200000006ff */
[----:B--2---:R-:W-:-:S06]  /*1980*/  ULEA UR7, UR8, UR7, 0x18 ;  /* 0x0000000708077291 */ /* 0x004fcc000f8ec03f */
[----:B------:R-:W-:-:S04]  /*1990*/  IMAD.U32 R6, RZ, RZ, UR7 ;  /* 0x00000007ff067e24 */ /* 0x000fc8000f8e00ff */
[----:B------:R-:W-:-:S04]  /*19a0*/  IMAD R5, R5, 0x8, R6 ;  /* 0x0000000805057824 */ /* 0x000fc800078e0206 */
[----:B------:R0:W1:Y:S01]  /*19b0*/  SYNCS.PHASECHK.TRANS64.TRYWAIT P1, [R5+URZ], R4 ;  /* 0x00000004050075a7 */ /* 0x000062000802017f */
[----:B------:R-:W-:Y:S05]  /*19c0*/  @!P0 BRA `(.L_x_25) ;  /* 0x0000000000048947 */ /* 0x000fea0003800000 */
[----:B------:R-:W-:Y:S01]  /*19d0*/  BPT.TRAP 0x1 ;  /* 0x000000040000795c */ /* 0x000fe20000300000 */
.L_x_25:
[----:B-1----:R-:W-:Y:S05]  /*19e0*/  @P1 BRA `(.L_x_26) ;  /* 0x0000000000081947 */ /* 0x002fea0003800000 */
[----:B------:R-:W1:Y:S02]  /*19f0*/  SYNCS.PHASECHK.TRANS64.TRYWAIT P1, [R5+URZ], R4 ;  /* 0x00000004050075a7 */ /* 0x000e64000802017f */
[----:B-1----:R-:W-:Y:S05]  /*1a00*/  @!P1 BRA `(.L_x_27) ;  /* 0x0000004400089947 */ /* 0x002fea0003800000 */
.L_x_26:
[----:B------:R-:W-:Y:S01]  /*1a10*/  ULEA UR7, UR6, UR4, 0xa ;  /* 0x0000000406077291 */ /* 0x000fe2000f8e503f */
[----:B------:R-:W-:Y:S01]  /*1a20*/  WARPGROUP.ARRIVE ;  /* 0x00000000000079c5 */ /* 0x000fe20000000000 */
[----:B------:R-:W-:Y:S01]  /*1a30*/  ULEA UR12, UR6, UR5, 0x9 ;  /* 0x00000005060c7291 */ /* 0x000fe2000f8e483f */
[----:B------:R-:W-:Y:S01]  /*1a40*/  UMOV UR9, 0x40000040 ;  /* 0x4000004000097882 */ /* 0x000fe20000000000 */
[----:B------:R-:W-:-:S03]  /*1a50*/  UMOV UR11, 0x40000040 ;  /* 0x40000040000b7882 */ /* 0x000fc60000000000 */
[----:B------:R-:W-:Y:S02]  /*1a60*/  UMOV UR8, UR7 ;  /* 0x0000000700087c82 */ /* 0x000fe40008000000 */
[----:B------:R-:W-:Y:S02]  /*1a70*/  UMOV UR10, UR12 ;  /* 0x0000000c000a7c82 */ /* 0x000fe40008000000 */
[----:B------:R-:W-:Y:S01]  /*1a80*/  HGMMA.64x64x8.F32.TF32 R24, gdesc[UR8], R24, gsb0 ;  /* 0x04e00000081879f0 */ /* 0x000fe20008002818 */
        /* <DEDUP_REMOVED lines=23> */
[----:B------:R-:W-:Y:S01]  /*1c00*/  BPT.TRAP 0x1 ;  /* 0x000000040000795c */ /* 0x000fe20000300000 */
.L_x_28:
[----:B------:R-:W-:-:S13]  /*1c10*/  ISETP.NE.AND P1, PT, R23, RZ, PT ;  /* 0x000000ff1700720c */ /* 0x000fda0003f25270 */
[----:B01----:R-:W-:-:S04]  /*1c20*/  @P1 IMAD R4, R3, 0x8, R6 ;  /* 0x0000000803041824 */ /* 0x003fc800078e0206 */
[----:B------:R-:W-:-:S05]  /*1c30*/  @P1 VIADD R5, R4, 0x48 ;  /* 0x0000004804051836 */ /* 0x000fca0000000000 */
[----:B------:R-:W-:-:S04]  /*1c40*/  @P1 PRMT R5, R22, 0x654, R5 ;  /* 0x0000065416051816 */ /* 0x000fc80000000005 */
[----:B------:R0:W-:Y:S01]  /*1c50*/  @P1 SYNCS.ARRIVE.TRANS64.RED.A1T0 RZ, [R5+URZ], RZ ;  /* 0x000000ff05ff19a7 */ /* 0x0001e2000810043f */
[----:B------:R-:W-:-:S13]  /*1c60*/  ISETP.GT.U32.AND P1, PT, R19, 0x1, PT ;  /* 0x000000011300780c */ /* 0x000fda0003f24070 */
[----:B0-----:R-:W-:Y:S05]  /*1c70*/  @P1 BRA `(.L_x_29) ;  /* 0x0000000000041947 */ /* 0x001fea0003800000 */
[----:B------:R-:W-:Y:S01]  /*1c80*/  BPT.TRAP 0x1 ;  /* 0x000000040000795c */ /* 0x000fe20000300000 */
.L_x_29:
[----:B------:R-:W-:Y:S01]  /*1c90*/  UIADD3 UR6, UR6, 0x1, URZ ;  /* 0x0000000106067890 */ /* 0x000fe2000fffe03f */
[C---:B------:R-:W-:Y:S01]  /*1ca0*/  ISETP.GT.AND P2, PT, R0.reuse, 0x1, PT ;  /* 0x000000010000780c */ /* 0x040fe20003f44270 */
[----:B------:R-:W-:Y:S02]  /*1cb0*/  VIADD R3, R3, 0x1 ;  /* 0x0000000103037836 */ /* 0x000fe40000000000 */
[----:B------:R-:W-:Y:S01]  /*1cc0*/  UISETP.NE.AND UP0, UPT, UR6, 0x9, UPT ;  /* 0x000000090600788c */ /* 0x000fe2000bf05270 */
[----:B------:R-:W-:Y:S02]  /*1cd0*/  VIADD R0, R0, 0xffffffff ;  /* 0xffffffff00007836 */ /* 0x000fe40000000000 */
[C---:B------:R-:W-:Y:S01]  /*1ce0*/  ISETP.NE.AND P1, PT, R3.reuse, 0x9, PT ;  /* 0x000000090300780c */ /* 0x040fe20003f25270 */
[----:B------:R-:W-:Y:S02]  /*1cf0*/  USEL UR7, URZ, 0x1, UP0 ;  /* 0x000000013f077887 */ /* 0x000fe40008000000 */
[----:B------:R-:W-:Y:S01]  /*1d00*/  USEL UR6, UR6, URZ, UP0 ;  /* 0x0000003f06067287 */ /* 0x000fe20008000000 */
[----:B------:R-:W-:-:S03]  /*1d10*/  SEL R3, R3, RZ, P1 ;  /* 0x000000ff03037207 */ /* 0x000fc60000800000 */
[----:B------:R-:W-:Y:S01]  /*1d20*/  LOP3.LUT R7, R7, UR7, RZ, 0x3c, !PT ;  /* 0x0000000707077c12 */ /* 0x000fe2000f8e3cff */
[----:B------:R-:W-:Y:S07]  /*1d30*/  @P2 BRA `(.L_x_30) ;  /* 0xfffffff800f82947 */ /* 0x000fee000383ffff */
.L_x_23:
[----:B------:R-:W2:Y:S02]  /*1d40*/  LDC R0, c[0x0][0x28c] ;  /* 0x0000a300ff007b82 */ /* 0x000ea40000000800 */
[----:B--2---:R-:W-:-:S13]  /*1d50*/  ISETP.GE.AND P1, PT, R0, 0x1, PT ;  /* 0x000000010000780c */ /* 0x004fda0003f26270 */
[----:B------:R-:W-:Y:S05]  /*1d60*/  @!P1 BRA `(.L_x_31) ;  /* 0x0000000000509947 */ /* 0x000fea0003800000 */
[----:B------:R-:W-:Y:S05]  /*1d70*/  @!P0 BRA `(.L_x_32) ;  /* 0x0000000000048947 */ /* 0x000fea0003800000 */
[----:B------:R-:W-:Y:S01]  /*1d80*/  BPT.TRAP 0x1 ;  /* 0x000000040000795c */ /* 0x000fe20000300000 */
.L_x_32:
[----:B------:R-:W-:Y:S01]  /*1d90*/  ISETP.NE.AND P0, PT, R23, RZ, PT ;  /* 0x000000ff1700720c */ /* 0x000fe20003f05270 */
[----:B------:R-:W-:Y:S01]  /*1da0*/  BSSY B0, `(.L_x_33) ;  /* 0x000000e000007945 */ /* 0x000fe20003800000 */
[----:B------:R-:W-:-:S11]  /*1db0*/  ISETP.GT.U32.AND P1, PT, R19, 0x1, PT ;  /* 0x000000011300780c */ /* 0x000fd60003f24070 */
[----:B------:R-:W-:Y:S05]  /*1dc0*/  @!P0 BRA `(.L_x_34) ;  /* 0x00000000002c8947 */ /* 0x000fea0003800000 */
[----:B------:R-:W-:-:S04]  /*1dd0*/  UISETP.LT.AND UP0, UPT, UR40, 0x1, UPT ;  /* 0x000000012800788c */ /* 0x000fc8000bf01270 */
[----:B------:R-:W-:-:S04]  /*1de0*/  USEL UR6, UR40, 0x1, UP0 ;  /* 0x0000000128067887 */ /* 0x000fc80008000000 */
[----:B------:R-:W-:-:S04]  /*1df0*/  UIADD3 UR6, UR39, UR40, -UR6 ;  /* 0x0000002827067290 */ /* 0x000fc8000fffe806 */
[----:B------:R-:W-:-:S04]  /*1e00*/  UIMAD.WIDE.U32 UR4, UR6, 0x38e38e39, URZ ;  /* 0x38e38e39060478a5 */ /* 0x000fc8000f8e003f */
[----:B------:R-:W-:-:S04]  /*1e10*/  USHF.R.U32.HI UR4, URZ, 0x1, UR5 ;  /* 0x000000013f047899 */ /* 0x000fc80008011605 */
[----:B------:R-:W-:-:S06]  /*1e20*/  UIMAD UR6, UR4, -0x9, UR6 ;  /* 0xfffffff7040678a4 */ /* 0x000fcc000f8e0206 */
[----:B------:R-:W-:-:S04]  /*1e30*/  IMAD.U32 R3, RZ, RZ, UR6 ;  /* 0x00000006ff037e24 */ /* 0x000fc8000f8e00ff */
[----:B------:R-:W-:-:S04]  /*1e40*/  IMAD R0, R3, 0x8, R6 ;  /* 0x0000000803007824 */ /* 0x000fc800078e0206 */
[----:B------:R-:W-:-:S05]  /*1e50*/  VIADD R3, R0, 0x48 ;  /* 0x0000004800037836 */ /* 0x000fca0000000000 */
[----:B------:R-:W-:-:S04]  /*1e60*/  PRMT R3, R22, 0x654, R3 ;  /* 0x0000065416037816 */ /* 0x000fc80000000003 */
[----:B------:R2:W-:Y:S03]  /*1e70*/  SYNCS.ARRIVE.TRANS64.RED.A1T0 RZ, [R3+URZ], RZ ;  /* 0x000000ff03ff79a7 */ /* 0x0005e6000810043f */
.L_x_34:
[----:B------:R-:W-:Y:S05]  /*1e80*/  BSYNC B0 ;  /* 0x0000000000007941 */ /* 0x000fea0003800000 */
.L_x_33:
[----:B------:R-:W-:Y:S05]  /*1e90*/  @P1 BRA `(.L_x_31) ;  /* 0x0000000000041947 */ /* 0x000fea0003800000 */
[----:B------:R-:W-:Y:S01]  /*1ea0*/  BPT.TRAP 0x1 ;  /* 0x000000040000795c */ /* 0x000fe20000300000 */
.L_x_31:
[----:B------:R-:W3:Y:S01]  /*1eb0*/  LDC R6, c[0x0][0x288] ;  /* 0x0000a200ff067b82 */ /* 0x000ee20000000800 */
[--C-:B------:R-:W-:Y:S01]  /*1ec0*/  SHF.R.U32.HI R0, RZ, 0x2, R18.reuse ;  /* 0x00000002ff007819 */ /* 0x100fe20000011612 */
[----:B------:R-:W-:Y:S01]  /*1ed0*/  IMAD.SHL.U32 R61, R61, 0x40, RZ ;  /* 0x000000403d3d7824 */ /* 0x000fe200078e00ff */
[----:B01----:R-:W-:Y:S01]  /*1ee0*/  SHF.R.U32.HI R5, RZ, 0x7, R18 ;  /* 0x00000007ff057819 */ /* 0x003fe20000011612 */
[----:B------:R-:W-:Y:S01]  /*1ef0*/  UIADD3 UR39, UR40, UR39, URZ ;  /* 0x0000002728277290 */ /* 0x000fe2000fffe03f */
[----:B--2---:R-:W-:Y:S01]  /*1f00*/  LOP3.LUT R3, R0, 0x7, RZ, 0xc0, !PT ;  /* 0x0000000700037812 */ /* 0x004fe200078ec0ff */
[----:B------:R-:W-:Y:S01]  /*1f10*/  ULDC UR7, c[0x0][0x284] ;  /* 0x0000a10000077ab9 */ /* 0x000fe20000000800 */
[----:B------:R-:W-:Y:S01]  /*1f20*/  LOP3.LUT R0, R5, 0x1, RZ, 0xc0, !PT ;  /* 0x0000000105007812 */ /* 0x000fe200078ec0ff */
[----:B------:R-:W-:Y:S01]  /*1f30*/  UISETP.GT.U32.AND UP0, UPT, UR39, 0x8, UPT ;  /* 0x000000082700788c */ /* 0x000fe2000bf04070 */
[C---:B------:R-:W-:Y:S01]  /*1f40*/  LOP3.LUT R4, R18.reuse, 0x60, RZ, 0xc0, !PT ;  /* 0x0000006012047812 */ /* 0x040fe200078ec0ff */
[----:B------:R-:W-:Y:S01]  /*1f50*/  UISETP.GE.U32.AND UP1, UPT, UR40, 0x9, UPT ;  /* 0x000000092800788c */ /* 0x000fe2000bf26070 */
[----:B------:R-:W-:Y:S01]  /*1f60*/  LOP3.LUT R5, R18, 0x3, RZ, 0xc0, !PT ;  /* 0x0000000312057812 */ /* 0x000fe200078ec0ff */
[----:B------:R-:W-:Y:S01]  /*1f70*/  IMAD.SHL.U32 R8, R0, 0x40, RZ ;  /* 0x0000004000087824 */ /* 0x000fe200078e00ff */
[----:B------:R-:W-:Y:S01]  /*1f80*/  SHF.R.U32.HI R4, RZ, 0x1, R4 ;  /* 0x00000001ff047819 */ /* 0x000fe20000011604 */
[----:B------:R-:W-:Y:S01]  /*1f90*/  UISETP.LT.U32.AND UP0, UPT, UR40, 0x9, UP0 ;  /* 0x000000092800788c */ /* 0x000fe20008701070 */
[----:B------:R-:W-:Y:S01]  /*1fa0*/  SHF.R.S32.HI R15, RZ, 0x1f, R59 ;  /* 0x0000001fff0f7819 */ /* 0x000fe2000001143b */
[----:B------:R-:W-:Y:S01]  /*1fb0*/  ULDC.64 UR8, c[0x0][0x5d0] ;  /* 0x0001740000087ab9 */ /* 0x000fe20000000a00 */
[--C-:B------:R-:W-:Y:S01]  /*1fc0*/  IADD3 R7, RZ, -R4, -R3.reuse ;  /* 0x80000004ff077210 */ /* 0x100fe20007ffe803 */
[----:B------:R-:W-:Y:S01]  /*1fd0*/  UIMAD.WIDE.U32 UR4, UR39, 0x38e38e39, URZ ;  /* 0x38e38e39270478a5 */ /* 0x000fe2000f8e003f */
[----:B------:R-:W-:Y:S01]  /*1fe0*/  LOP3.LUT R3, R8, 0x40, R3, 0xe2, !PT ;  /* 0x0000004008037812 */ /* 0x000fe200078ee203 */
[----:B------:R-:W-:Y:S01]  /*1ff0*/  IMAD.SHL.U32 R8, R18, 0x2, RZ ;  /* 0x0000000212087824 */ /* 0x000fe200078e00ff */
[----:B------:R-:W-:Y:S01]  /*2000*/  USEL UR6, URZ, 0x1, !UP0 ;  /* 0x000000013f067887 */ /* 0x000fe2000c000000 */
[C---:B------:R-:W-:Y:S01]  /*2010*/  IMAD.WIDE R10, R60.reuse, 0x80, RZ ;  /* 0x000000803c0a7825 */ /* 0x040fe200078e02ff */
[----:B------:R-:W-:Y:S01]  /*2020*/  USHF.R.U32.HI UR4, URZ, 0x1, UR5 ;  /* 0x000000013f047899 */ /* 0x000fe20008011605 */
[----:B---3--:R-:W-:Y:S01]  /*2030*/  ISETP.GE.AND P0, PT, R61, R6, PT ;  /* 0x000000063d00720c */ /* 0x008fe20003f06270 */
[----:B------:R-:W-:Y:S01]  /*2040*/  ULOP3.LUT UR38, UR38, UR6, URZ, 0x3c, !UPT ;  /* 0x0000000626267292 */ /* 0x000fe2000f8e3c3f */
[----:B------:R-:W-:Y:S01]  /*2050*/  IMAD R12, R5, -0x2, R6 ;  /* 0xfffffffe050c7824 */ /* 0x000fe200078e0206 */
[----:B------:R-:W-:Y:S01]  /*2060*/  LOP3.LUT R8, R61, 0x6, R8, 0xf8, !PT ;  /* 0x000000063d087812 */ /* 0x000fe200078ef808 */
[----:B------:R-:W-:Y:S01]  /*2070*/  IMAD.SHL.U32 R5, R60, 0x80, RZ ;  /* 0x000000803c057824 */ /* 0x000fe200078e00ff */
[----:B------:R-:W-:Y:S01]  /*2080*/  LOP3.LUT R73, R10, R3, R4, 0xfe, !PT ;  /* 0x000000030a497212 */ /* 0x000fe200078efe04 */
[----:B------:R-:W-:Y:S01]  /*2090*/  IMAD R6, R15, UR8, RZ ;  /* 0x000000080f067c24 */ /* 0x000fe2000f8e02ff */
[----:B------:R-:W-:Y:S01]  /*20a0*/  SHF.R.S32.HI R9, RZ, 0x1f, R8 ;  /* 0x0000001fff097819 */ /* 0x000fe20000011408 */
[----:B------:R-:W-:Y:S01]  /*20b0*/  IMAD R0, R0, -0x40, R7 ;  /* 0xffffffc000007824 */ /* 0x000fe200078e0207 */
[----:B------:R-:W-:Y:S01]  /*20c0*/  ISETP.GE.OR P0, PT, R5, UR7, P0 ;  /* 0x0000000705007c0c */ /* 0x000fe20008706670 */
[C---:B------:R-:W-:Y:S01]  /*20d0*/  IMAD R13, R59.reuse, UR9, R6 ;  /* 0x000000093b0d7c24 */ /* 0x040fe2000f8e0206 */
[----:B------:R-:W-:Y:S01]  /*20e0*/  UIMAD UR39, UR4, -0x9, UR39 ;  /* 0xfffffff7042778a4 */ /* 0x000fe2000f8e0227 */
[----:B------:R-:W-:Y:S01]  /*20f0*/  IMAD.WIDE.U32 R6, R59, UR8, R8 ;  /* 0x000000083b067c25 */ /* 0x000fe2000f8e0008 */
[----:B------:R-:W-:Y:S01]  /*2100*/  @UP1 ULOP3.LUT UR38, UR38, 0x1, UR4, 0x78, !UPT ;  /* 0x0000000126261892 */ /* 0x000fe2000f8e7804 */
[----:B------:R-:W-:-:S02]  /*2110*/  IADD3 R3, -R5, UR7, R0 ;  /* 0x0000000705037c10 */ /* 0x000fc4000fffe100 */
[----:B------:R-:W-:Y:S02]  /*2120*/  IMAD.IADD R7, R7, 0x1, R13 ;  /* 0x0000000107077824 */ /* 0x000fe400078e020d */
[----:B------:R-:W-:Y:S02]  /*2130*/  IMAD.IADD R4, R12, 0x1, -R61 ;  /* 0x000000010c047824 */ /* 0x000fe400078e0a3d */
[----:B------:R-:W-:Y:S02]  /*2140*/  IMAD.MOV.U32 R0, RZ, RZ, -0x1 ;  /* 0xffffffffff007424 */ /* 0x000fe400078e00ff */
[----:B------:R-:W-:Y:S05]  /*2150*/  @P0 BRA `(.L_x_35) ;  /* 0x0000001c00080947 */ /* 0x000fea0003800000 */
[----:B------:R-:W0:Y:S01]  /*2160*/  LDC.64 R66, c[0x0][0x5c8] ;  /* 0x00017200ff427b82 */ /* 0x000e220000000a00 */
[----:B-----5:R-:W-:Y:S01]  /*2170*/  FSETP.NEU.AND P1, PT, R57, RZ, PT ;  /* 0x000000ff3900720b */ /* 0x020fe20003f2d000 */
[----:B------:R-:W-:Y:S01]  /*2180*/  BSSY B0, `(.L_x_35) ;  /* 0x00001bf000007945 */ /* 0x000fe20003800000 */
[----:B------:R-:W-:-:S04]  /*2190*/  ISETP.GT.AND P0, PT, R4, RZ, PT ;  /* 0x000000ff0400720c */ /* 0x000fc80003f04270 */
[----:B------:R-:W-:Y:S01]  /*21a0*/  ISETP.GT.AND P4, PT, R3, RZ, P0 ;  /* 0x000000ff0300720c */ /* 0x000fe20000784270 */
[-C--:B0-----:R-:W-:Y:S02]  /*21b0*/  IMAD R12, R11, R66.reuse, RZ ;  /* 0x000000420b0c7224 */ /* 0x081fe400078e02ff */
[----:B------:R-:W-:-:S04]  /*21c0*/  IMAD.WIDE.U32 R60, R73, R66, R6 ;  /* 0x00000042493c7225 */ /* 0x000fc800078e0006 */
[----:B------:R-:W-:-:S04]  /*21d0*/  IMAD R5, R73, R67, R12 ;  /* 0x0000004349057224 */ /* 0x000fc800078e020c */
[----:B------:R-:W-:Y:S01]  /*21e0*/  IMAD.IADD R75, R61, 0x1, R5 ;  /* 0x000000013d4b7824 */ /* 0x000fe200078e0205 */
[----:B------:R-:W-:Y:S06]  /*21f0*/  @!P1 BRA `(.L_x_36) ;  /* 0x0000001000dc9947 */ /* 0x000fec0003800000 */
[----:B------:R-:W0:Y:S01]  /*2200*/  LDC.64 R68, c[0x0][0x5b8] ;  /* 0x00016e00ff447b82 */ /* 0x000e220000000a00 */
[----:B------:R-:W-:-:S07]  /*2210*/  ULDC.64 UR4, c[0x0][0x5c0] ;  /* 0x0001700000047ab9 */ /* 0x000fce0000000a00 */
[----:B------:R-:W1:Y:S08]  /*2220*/  LDC.64 R62, c[0x0][0x5b0] ;  /* 0x00016c00ff3e7b82 */ /* 0x000e700000000a00 */
[----:B------:R-:W2:Y:S01]  /*2230*/  LDC.64 R70, c[0x0][0x5a8] ;  /* 0x00016a00ff467b82 */ /* 0x000ea20000000a00 */
[-C--:B0-----:R-:W-:Y:S02]  /*2240*/  IMAD R6, R15, R68.reuse, RZ ;  /* 0x000000440f067224 */ /* 0x081fe400078e02ff */
[----:B------:R-:W-:-:S04]  /*2250*/  IMAD.WIDE.U32 R12, R59, R68, R8 ;  /* 0x000000443b0c7225 */ /* 0x000fc800078e0008 */
[----:B------:R-:W-:Y:S02]  /*2260*/  IMAD R61, R59, R69, R6 ;  /* 0x000000453b3d7224 */ /* 0x000fe400078e0206 */
[-C--:B-1----:R-:W-:Y:S02]  /*2270*/  IMAD R10, R11, R62.reuse, RZ ;  /* 0x0000003e0b0a7224 */ /* 0x082fe400078e02ff */
[----:B------:R-:W-:Y:S02]  /*2280*/  IMAD.IADD R13, R13, 0x1, R61 ;  /* 0x000000010d0d7824 */ /* 0x000fe400078e023d */
[C---:B------:R-:W-:Y:S02]  /*2290*/  IMAD R65, R73.reuse, R63, R10 ;  /* 0x0000003f49417224 */ /* 0x040fe400078e020a */
[----:B------:R-:W-:-:S04]  /*22a0*/  IMAD.WIDE.U32 R6, R73, R62, R12 ;  /* 0x0000003e49067225 */ /* 0x000fc800078e000c */
[----:B------:R-:W-:Y:S01]  /*22b0*/  IMAD.IADD R5, R7, 0x1, R65 ;  /* 0x0000000107057824 */ /* 0x000fe200078e0241 */
[----:B--2---:R-:W-:-:S04]  /*22c0*/  LEA R14, P1, R6, R70, 0x2 ;  /* 0x00000046060e7211 */ /* 0x004fc800078210ff */
[----:B------:R-:W-:-:S05]  /*22d0*/  LEA.HI.X R15, R6, R71, R5, 0x2, P1 ;  /* 0x00000047060f7211 */ /* 0x000fca00008f1405 */
[----:B------:R-:W2:Y:S01]  /*22e0*/  @P4 LDG.E.LTC128B R64, desc[UR36][R14.64] ;  /* 0x000000240e404981 */ /* 0x000ea2000c1e1920 */
[----:B------:R-:W-:Y:S01]  /*22f0*/  IMAD.WIDE.U32 R6, R73, R62, R8 ;  /* 0x0000003e49067225 */ /* 0x000fe200078e0008 */
[C---:B------:R-:W-:Y:S01]  /*2300*/  SHF.L.U64.HI R11, R62.reuse, 0x3, R63 ;  /* 0x000000033e0b7819 */ /* 0x040fe2000001023f */
[----:B------:R-:W-:Y:S01]  /*2310*/  BSSY B1, `(.L_x_37) ;  /* 0x0000016000017945 */ /* 0x000fe20003800000 */
[----:B------:R-:W-:Y:S01]  /*2320*/  ISETP.GT.AND P0, PT, R3, 0x8, P0 ;  /* 0x000000080300780c */ /* 0x000fe20000704270 */
[----:B------:R-:W-:Y:S02]  /*2330*/  IMAD.IADD R7, R65, 0x1, R7 ;  /* 0x0000000141077824 */ /* 0x000fe400078e0207 */
[----:B------:R-:W-:Y:S02]  /*2340*/  IMAD.SHL.U32 R10, R62, 0x8, RZ ;  /* 0x000000083e0a7824 */ /* 0x000fe400078e00ff */
[----:B------:R-:W-:-:S04]  /*2350*/  IMAD.WIDE.U32 R20, R59, R68, R6 ;  /* 0x000000443b147225 */ /* 0x000fc800078e0006 */
[----:B------:R-:W-:Y:S01]  /*2360*/  IMAD.WIDE.U32 R62, R73, R62, R10 ;  /* 0x0000003e493e7225 */ /* 0x000fe200078e000a */
[----:B------:R-:W-:Y:S02]  /*2370*/  LEA R10, P1, R60, UR4, 0x2 ;  /* 0x000000043c0a7c11 */ /* 0x000fe4000f8210ff */
[----:B------:R-:W-:Y:S01]  /*2380*/  LEA R6, P3, R20, R70, 0x2 ;  /* 0x0000004614067211 */ /* 0x000fe200078610ff */
[----:B------:R-:W-:Y:S01]  /*2390*/  IMAD.IADD R7, R61, 0x1, R21 ;  /* 0x000000013d077824 */ /* 0x000fe200078e0215 */
[----:B------:R-:W-:Y:S01]  /*23a0*/  LEA.HI.X R11, R60, UR5, R75, 0x2, P1 ;  /* 0x000000053c0b7c11 */ /* 0x000fe200088f144b */
[----:B------:R-:W-:Y:S01]  /*23b0*/  IMAD.IADD R65, R65, 0x1, R63 ;  /* 0x0000000141417824 */ /* 0x000fe200078e023f */
[----:B------:R-:W-:Y:S02]  /*23c0*/  ISETP.GT.AND P1, PT, R4, 0x1, PT ;  /* 0x000000010400780c */ /* 0x000fe40003f24270 */
[----:B------:R-:W-:Y:S01]  /*23d0*/  LEA.HI.X R7, R20, R71, R7, 0x2, P3 ;  /* 0x0000004714077211 */ /* 0x000fe200018f1407 */
[----:B--2---:R-:W-:-:S04]  /*23e0*/  FMUL R5, R64, R57 ;  /* 0x0000003940057220 */ /* 0x004fc80000400000 */
[----:B------:R-:W-:Y:S01]  /*23f0*/  FFMA R21, R24, R56, R5 ;  /* 0x0000003818157223 */ /* 0x000fe20000000005 */
[----:B------:R-:W-:-:S04]  /*2400*/  IADD3 R5, P2, R12, R62, RZ ;  /* 0x0000003e0c057210 */ /* 0x000fc80007f5e0ff */
[----:B------:R0:W-:Y:S01]  /*2410*/  @P4 STG.E desc[UR36][R10.64], R21 ;  /* 0x000000150a004986 */ /* 0x0001e2000c101924 */
[----:B------:R-:W-:Y:S01]  /*2420*/  ISETP.GT.AND P4, PT, R3, RZ, P1 ;  /* 0x000000ff0300720c */ /* 0x000fe20000f84270 */
[----:B------:R-:W-:Y:S01]  /*2430*/  IMAD.X R20, R65, 0x1, R13, P2 ;  /* 0x0000000141147824 */ /* 0x000fe200010e060d */
[----:B------:R-:W-:-:S11]  /*2440*/  LEA R14, P3, R5, R70, 0x2 ;  /* 0x00000046050e7211 */ /* 0x000fd600078610ff */
[----:B0-----:R-:W-:Y:S05]  /*2450*/  @!P4 BRA `(.L_x_38) ;  /* 0x000000000004c947 */ /* 0x001fea0003800000 */
[----:B------:R0:W5:Y:S02]  /*2460*/  LDG.E.LTC128B R64, desc[UR36][R6.64+0x4] ;  /* 0x0000042406407981 */ /* 0x000164000c1e1920 */
.L_x_38:
[----:B------:R-:W-:Y:S05]  /*2470*/  BSYNC B1 ;  /* 0x0000000000017941 */ /* 0x000fea0003800000 */
.L_x_37:
[----:B-----5:R-:W-:Y:S01]  /*2480*/  FMUL R12, R64, R57 ;  /* 0x00000039400c7220 */ /* 0x020fe20000400000 */
[----:B------:R-:W-:-:S03]  /*2490*/  LEA.HI.X R15, R5, R71, R20, 0x2, P3 ;  /* 0x00000047050f7211 */ /* 0x000fc600018f1414 */
[----:B------:R-:W-:-:S05]  /*24a0*/  FFMA R25, R25, R56, R12 ;  /* 0x0000003819197223 */ /* 0x000fca000000000c */
[----:B------:R1:W-:Y:S04]  /*24b0*/  @P4 STG.E desc[UR36][R10.64+0x4], R25 ;  /* 0x000004190a004986 */ /* 0x0003e8000c101924 */
[----:B------:R-:W2:Y:S01]  /*24c0*/  @P0 LDG.E.LTC128B R64, desc[UR36][R14.64] ;  /* 0x000000240e400981 */ /* 0x000ea2000c1e1920 */
[C---:B------:R-:W-:Y:S01]  /*24d0*/  SHF.L.U64.HI R13, R66.reuse, 0x5, R67 ;  /* 0x00000005420d7819 */ /* 0x040fe20000010243 */
[----:B------:R-:W-:Y:S01]  /*24e0*/  BSSY B1, `(.L_x_39) ;  /* 0x0000010000017945 */ /* 0x000fe20003800000 */
[----:B------:R-:W-:Y:S02]  /*24f0*/  LEA R12, P3, R66, R10, 0x5 ;  /* 0x0000000a420c7211 */ /* 0x000fe400078628ff */
[----:B------:R-:W-:Y:S02]  /*2500*/  IADD3 R20, P2, R8, R62, RZ ;  /* 0x0000003e08147210 */ /* 0x000fe40007f5e0ff */
[----:B------:R-:W-:Y:S01]  /*2510*/  ISETP.GT.AND P1, PT, R3, 0x8, P1 ;  /* 0x000000080300780c */ /* 0x000fe20000f24270 */
[----:B------:R-:W-:-:S02]  /*2520*/  IMAD.X R13, R13, 0x1, R11, P3 ;  /* 0x000000010d0d7824 */ /* 0x000fc400018e060b */
[----:B------:R-:W-:Y:S01]  /*2530*/  IMAD.X R21, R9, 0x1, R65, P2 ;  /* 0x0000000109157824 */ /* 0x000fe200010e0641 */
[----:B------:R-:W-:Y:S01]  /*2540*/  ISETP.GT.AND P2, PT, R4, 0x8, PT ;  /* 0x000000080400780c */ /* 0x000fe20003f44270 */
[----:B------:R-:W-:-:S04]  /*2550*/  IMAD.WIDE.U32 R20, R59, R68, R20 ;  /* 0x000000443b147225 */ /* 0x000fc800078e0014 */
[----:B------:R-:W-:Y:S01]  /*2560*/  IMAD.IADD R9, R61, 0x1, R21 ;  /* 0x000000013d097824 */ /* 0x000fe200078e0215 */
[----:B------:R-:W-:-:S04]  /*2570*/  LEA R8, P4, R20, R70, 0x2 ;  /* 0x0000004614087211 */ /* 0x000fc800078810ff */
[----:B------:R-:W-:Y:S01]  /*2580*/  LEA.HI.X R9, R20, R71, R9, 0x2, P4 ;  /* 0x0000004714097211 */ /* 0x000fe200020f1409 */
[----:B--2---:R-:W-:-:S04]  /*2590*/  FMUL R5, R64, R57 ;  /* 0x0000003940057220 */ /* 0x004fc80000400000 */
[----:B------:R-:W-:-:S05]  /*25a0*/  FFMA R5, R26, R56, R5 ;  /* 0x000000381a057223 */ /* 0x000fca0000000005 */
[----:B------:R1:W-:Y:S01]  /*25b0*/  @P0 STG.E desc[UR36][R12.64], R5 ;  /* 0x000000050c000986 */ /* 0x0003e2000c101924 */
[----:B------:R-:W-:Y:S05]  /*25c0*/  @!P1 BRA `(.L_x_40) ;  /* 0x0000000000049947 */ /* 0x000fea0003800000 */
[----:B------:R2:W5:Y:S02]  /*25d0*/  LDG.E.LTC128B R64, desc[UR36][R8.64+0x4] ;  /* 0x0000042408407981 */ /* 0x000564000c1e1920 */
.L_x_40:
[----:B------:R-:W-:Y:S05]  /*25e0*/  BSYNC B1 ;  /* 0x0000000000017941 */ /* 0x000fea0003800000 */
.L_x_39:
[----:B-----5:R-:W-:Y:S01]  /*25f0*/  FMUL R14, R64, R57 ;  /* 0x00000039400e7220 */ /* 0x020fe20000400000 */
[----:B------:R-:W-:Y:S01]  /*2600*/  ISETP.GT.AND P3, PT, R3, RZ, P2 ;  /* 0x000000ff0300720c */ /* 0x000fe20001764270 */
[----:B------:R-:W-:Y:S01]  /*2610*/  BSSY B1, `(.L_x_41) ;  /* 0x0000006000017945 */ /* 0x000fe20003800000 */
[----:B------:R-:W-:Y:S01]  /*2620*/  ISETP.GT.AND P0, PT, R4, 0x9, PT ;  /* 0x000000090400780c */ /* 0x000fe20003f04270 */
[----:B------:R-:W-:-:S05]  /*2630*/  FFMA R27, R27, R56, R14 ;  /* 0x000000381b1b7223 */ /* 0x000fca000000000e */
[----:B------:R3:W-:Y:S05]  /*2640*/  @P1 STG.E desc[UR36][R12.64+0x4], R27 ;  /* 0x0000041b0c001986 */ /* 0x0007ea000c101924 */
[----:B------:R-:W-:Y:S05]  /*2650*/  @!P3 BRA `(.L_x_42) ;  /* 0x000000000004b947 */ /* 0x000fea0003800000 */
[----:B------:R4:W5:Y:S02]  /*2660*/  LDG.E.LTC128B R64, desc[UR36][R6.64+0x20] ;  /* 0x0000202406407981 */ /* 0x000964000c1e1920 */
.L_x_42:
[----:B------:R-:W-:Y:S05]  /*2670*/  BSYNC B1 ;  /* 0x0000000000017941 */ /* 0x000fea0003800000 */
.L_x_41:
[----:B-1---5:R-:W-:Y:S01]  /*2680*/  FMUL R5, R64, R57 ;  /* 0x0000003940057220 */ /* 0x022fe20000400000 */
[----:B------:R-:W-:Y:S01]  /*2690*/  ISETP.GT.AND P1, PT, R3, RZ, P0 ;  /* 0x000000ff0300720c */ /* 0x000fe20000724270 */
[----:B------:R-:W-:Y:S02]  /*26a0*/  BSSY B1, `(.L_x_43) ;  /* 0x0000005000017945 */ /* 0x000fe40003800000 */
[----:B------:R-:W-:-:S05]  /*26b0*/  FFMA R5, R28, R56, R5 ;  /* 0x000000381c057223 */ /* 0x000fca0000000005 */
[----:B------:R1:W-:Y:S05]  /*26c0*/  @P3 STG.E desc[UR36][R10.64+0x20], R5 ;  /* 0x000020050a003986 */ /* 0x0003ea000c101924 */
[----:B------:R-:W-:Y:S05]  /*26d0*/  @!P1 BRA `(.L_x_44) ;  /* 0x0000000000049947 */ /* 0x000fea0003800000 */
[----:B------:R0:W5:Y:S02]  /*26e0*/  LDG.E.LTC128B R64, desc[UR36][R6.64+0x24] ;  /* 0x0000242406407981 */ /* 0x000164000c1e1920 */
.L_x_44:
[----:B------:R-:W-:Y:S05]  /*26f0*/  BSYNC B1 ;  /* 0x0000000000017941 */ /* 0x000fea0003800000 */
.L_x_43:
[----:B-----5:R-:W-:Y:S01]  /*2700*/  FMUL R14, R64, R57 ;  /* 0x00000039400e7220 */ /* 0x020fe20000400000 */
[----:B------:R-:W-:Y:S01]  /*2710*/  ISETP.GT.AND P2, PT, R3, 0x8, P2 ;  /* 0x000000080300780c */ /* 0x000fe20001744270 */
[----:B------:R-:W-:Y:S02]  /*2720*/  BSSY B1, `(.L_x_45) ;  /* 0x0000005000017945 */ /* 0x000fe40003800000 */
[----:B------:R-:W-:-:S05]  /*2730*/  FFMA R29, R29, R56, R14 ;  /* 0x000000381d1d7223 */ /* 0x000fca000000000e */
[----:B------:R0:W-:Y:S05]  /*2740*/  @P1 STG.E desc[UR36][R10.64+0x24], R29 ;  /* 0x0000241d0a001986 */ /* 0x0001ea000c101924 */
[----:B------:R-:W-:Y:S05]  /*2750*/  @!P2 BRA `(.L_x_46) ;  /* 0x000000000004a947 */ /* 0x000fea0003800000 */
[----:B------:R0:W5:Y:S02]  /*2760*/  LDG.E.LTC128B R64, desc[UR36][R8.64+0x20] ;  /* 0x0000202408407981 */ /* 0x000164000c1e1920 */
.L_x_46:
[----:B------:R-:W-:Y:S05]  /*2770*/  BSYNC B1 ;  /* 0x0000000000017941 */ /* 0x000fea0003800000 */
.L_x_45:
[----:B-1---5:R-:W-:Y:S01]  /*2780*/  FMUL R5, R64, R57 ;  /* 0x0000003940057220 */ /* 0x022fe20000400000 */
[----:B------:R-:W-:Y:S01]  /*2790*/  ISETP.GT.AND P0, PT, R3, 0x8, P0 ;  /* 0x000000080300780c */ /* 0x000fe20000704270 */
[----:B------:R-:W-:Y:S01]  /*27a0*/  BSSY B1, `(.L_x_47) ;  /* 0x0000006000017945 */ /* 0x000fe20003800000 */
[----:B------:R-:W-:Y:S01]  /*27b0*/  ISETP.GT.AND P1, PT, R4, 0x10, PT ;  /* 0x000000100400780c */ /* 0x000fe20003f24270 */
[----:B------:R-:W-:-:S05]  /*27c0*/  FFMA R5, R30, R56, R5 ;  /* 0x000000381e057223 */ /* 0x000fca0000000005 */
[----:B------:R1:W-:Y:S05]  /*27d0*/  @P2 STG.E desc[UR36][R12.64+0x20], R5 ;  /* 0x000020050c002986 */ /* 0x0003ea000c101924 */
[----:B------:R-:W-:Y:S05]  /*27e0*/  @!P0 BRA `(.L_x_48) ;  /* 0x0000000000048947 */ /* 0x000fea0003800000 */
[----:B------:R0:W5:Y:S02]  /*27f0*/  LDG.E.LTC128B R64, desc[UR36][R8.64+0x24] ;  /* 0x0000242408407981 */ /* 0x000164000c1e1920 */
.L_x_48:
[----:B------:R-:W-:Y:S05]  /*2800*/  BSYNC B1 ;  /* 0x0000000000017941 */ /* 0x000fea0003800000 */
.L_x_47:
        /* <DEDUP_REMOVED lines=8> */
.L_x_50:
[----:B------:R-:W-:Y:S05]  /*2890*/  BSYNC B1 ;  /* 0x0000000000017941 */ /* 0x000fea0003800000 */
.L_x_49:
[----:B-1---5:R-:W-:Y:S01]  /*28a0*/  FMUL R5, R64, R57 ;  /* 0x0000003940057220 */ /* 0x022fe20000400000 */
[----:B------:R-:W-:Y:S01]  /*28b0*/  ISETP.GT.AND P0, PT, R3, RZ, P2 ;  /* 0x000000ff0300720c */ /* 0x000fe20001704270 */
[----:B------:R-:W-:Y:S02]  /*28c0*/  BSSY B1, `(.L_x_51) ;  /* 0x0000005000017945 */ /* 0x000fe40003800000 */
[----:B------:R-:W-:-:S05]  /*28d0*/  FFMA R5, R32, R56, R5 ;  /* 0x0000003820057223 */ /* 0x000fca0000000005 */
[----:B------:R1:W-:Y:S05]  /*28e0*/  @P3 STG.E desc[UR36][R10.64+0x40], R5 ;  /* 0x000040050a003986 */ /* 0x0003ea000c101924 */
[----:B------:R-:W-:Y:S05]  /*28f0*/  @!P0 BRA `(.L_x_52) ;  /* 0x0000000000048947 */ /* 0x000fea0003800000 */
[----:B------:R0:W5:Y:S02]  /*2900*/  LDG.E.LTC128B R64, desc[UR36][R6.64+0x44] ;  /* 0x0000442406407981 */ /* 0x000164000c1e1920 */
.L_x_52:
[----:B------:R-:W-:Y:S05]  /*2910*/  BSYNC B1 ;  /* 0x0000000000017941 */ /* 0x000fea0003800000 */
.L_x_51:
[----:B-----5:R-:W-:Y:S01]  /*2920*/  FMUL R14, R64, R57 ;  /* 0x00000039400e7220 */ /* 0x020fe20000400000 */
[----:B------:R-:W-:Y:S01]  /*2930*/  ISETP.GT.AND P1, PT, R3, 0x8, P1 ;  /* 0x000000080300780c */ /* 0x000fe20000f24270 */
[----:B------:R-:W-:Y:S02]  /*2940*/  BSSY B1, `(.L_x_53) ;  /* 0x0000005000017945 */ /* 0x000fe40003800000 */
[----:B------:R-:W-:-:S05]  /*2950*/  FFMA R33, R33, R56, R14 ;  /* 0x0000003821217223 */ /* 0x000fca000000000e */
[----:B------:R0:W-:Y:S05]  /*2960*/  @P0 STG.E desc[UR36][R10.64+0x44], R33 ;  /* 0x000044210a000986 */ /* 0x0001ea000c101924 */
[----:B------:R-:W-:Y:S05]  /*2970*/  @!P1 BRA `(.L_x_54) ;  /* 0x0000000000049947 */ /* 0x000fea0003800000 */
[----:B------:R0:W5:Y:S02]  /*2980*/  LDG.E.LTC128B R64, desc[UR36][R8.64+0x40] ;  /* 0x0000402408407981 */ /* 0x000164000c1e1920 */
.L_x_54:
[----:B------:R-:W-:Y:S05]  /*2990*/  BSYNC B1 ;  /* 0x0000000000017941 */ /* 0x000fea0003800000 */
.L_x_53:
        /* <DEDUP_REMOVED lines=8> */
.L_x_56:
[----:B------:R-:W-:Y:S05]  /*2a20*/  BSYNC B1 ;  /* 0x0000000000017941 */ /* 0x000fea0003800000 */
.L_x_55:
        /* <DEDUP_REMOVED lines=8> */
.L_x_58:
[----:B------:R-:W-:Y:S05]  /*2ab0*/  BSYNC B1 ;  /* 0x0000000000017941 */ /* 0x000fea0003800000 */
.L_x_57:
[----:B-1---5:R-:W-:Y:S01]  /*2ac0*/  FMUL R5, R64, R57 ;  /* 0x0000003940057220 */ /* 0x022fe20000400000 */
[----:B------:R-:W-:Y:S01]  /*2ad0*/  ISETP.GT.AND P2, PT, R3, RZ, P1 ;  /* 0x000000ff0300720c */ /* 0x000fe20000f44270 */
[----:B------:R-:W-:Y:S02]  /*2ae0*/  BSSY B1, `(.L_x_59) ;  /* 0x0000005000017945 */ /* 0x000fe40003800000 */
[----:B------:R-:W-:-:S05]  /*2af0*/  FFMA R5, R36, R56, R5 ;  /* 0x0000003824057223 */ /* 0x000fca0000000005 */
[----:B------:R1:W-:Y:S05]  /*2b00*/  @P3 STG.E desc[UR36][R10.64+0x60], R5 ;  /* 0x000060050a003986 */ /* 0x0003ea000c101924 */
[----:B------:R-:W-:Y:S05]  /*2b10*/  @!P2 BRA `(.L_x_60) ;  /* 0x000000000004a947 */ /* 0x000fea0003800000 */
[----:B------:R0:W5:Y:S02]  /*2b20*/  LDG.E.LTC128B R64, desc[UR36][R6.64+0x64] ;  /* 0x0000642406407981 */ /* 0x000164000c1e1920 */
.L_x_60:
[----:B------:R-:W-:Y:S05]  /*2b30*/  BSYNC B1 ;  /* 0x0000000000017941 */ /* 0x000fea0003800000 */
.L_x_59:
[----:B-----5:R-:W-:Y:S01]  /*2b40*/  FMUL R14, R64, R57 ;  /* 0x00000039400e7220 */ /* 0x020fe20000400000 */
[----:B------:R-:W-:Y:S01]  /*2b50*/  ISETP.GT.AND P0, PT, R3, 0x8, P0 ;  /* 0x000000080300780c */ /* 0x000fe20000704270 */
[----:B------:R-:W-:Y:S02]  /*2b60*/  BSSY B1, `(.L_x_61) ;  /* 0x0000005000017945 */ /* 0x000fe40003800000 */
[----:B------:R-:W-:-:S05]  /*2b70*/  FFMA R37, R37, R56, R14 ;  /* 0x0000003825257223 */ /* 0x000fca000000000e */
[----:B------:R0:W-:Y:S05]  /*2b80*/  @P2 STG.E desc[UR36][R10.64+0x64], R37 ;  /* 0x000064250a002986 */ /* 0x0001ea000c101924 */
[----:B------:R-:W-:Y:S05]  /*2b90*/  @!P0 BRA `(.L_x_62) ;  /* 0x0000000000048947 */ /* 0x000fea0003800000 */
[----:B------:R0:W5:Y:S02]  /*2ba0*/  LDG.E.LTC128B R64, desc[UR36][R8.64+0x60] ;  /* 0x0000602408407981 */ /* 0x000164000c1e1920 */
.L_x_62:
[----:B------:R-:W-:Y:S05]  /*2bb0*/  BSYNC B1 ;  /* 0x0000000000017941 */ /* 0x000fea0003800000 */
.L_x_61:
        /* <DEDUP_REMOVED lines=8> */
.L_x_64:
[----:B------:R-:W-:Y:S05]  /*2c40*/  BSYNC B1 ;  /* 0x0000000000017941 */ /* 0x000fea0003800000 */
.L_x_63:
        /* <DEDUP_REMOVED lines=8> */
.L_x_66:
[----:B------:R-:W-:Y:S05]  /*2cd0*/  BSYNC B1 ;  /* 0x0000000000017941 */ /* 0x000fea0003800000 */
.L_x_65:
[----:B-1---5:R-:W-:Y:S01]  /*2ce0*/  FMUL R5, R64, R57 ;  /* 0x0000003940057220 */ /* 0x022fe20000400000 */
[----:B------:R-:W-:Y:S01]  /*2cf0*/  ISETP.GT.AND P1, PT, R3, RZ, P0 ;  /* 0x000000ff0300720c */ /* 0x000fe20000724270 */
[----:B------:R-:W-:Y:S02]  /*2d00*/  BSSY B1, `(.L_x_67) ;  /* 0x0000005000017945 */ /* 0x000fe40003800000 */
[----:B------:R-:W-:-:S05]  /*2d10*/  FFMA R5, R40, R56, R5 ;  /* 0x0000003828057223 */ /* 0x000fca0000000005 */
[----:B------:R1:W-:Y:S05]  /*2d20*/  @P3 STG.E desc[UR36][R10.64+0x80], R5 ;  /* 0x000080050a003986 */ /* 0x0003ea000c101924 */
[----:B------:R-:W-:Y:S05]  /*2d30*/  @!P1 BRA `(.L_x_68) ;  /* 0x0000000000049947 */ /* 0x000fea0003800000 */
[----:B------:R0:W5:Y:S02]  /*2d40*/  LDG.E.LTC128B R64, desc[UR36][R6.64+0x84] ;  /* 0x0000842406407981 */ /* 0x000164000c1e1920 */
.L_x_68:
[----:B------:R-:W-:Y:S05]  /*2d50*/  BSYNC B1 ;  /* 0x0000000000017941 */ /* 0x000fea0003800000 */
.L_x_67:
[----:B-----5:R-:W-:Y:S01]  /*2d60*/  FMUL R14, R64, R57 ;  /* 0x00000039400e7220 */ /* 0x020fe20000400000 */
[----:B------:R-:W-:Y:S01]  /*2d70*/  ISETP.GT.AND P2, PT, R3, 0x8, P2 ;  /* 0x000000080300780c */ /* 0x000fe20001744270 */
[----:B------:R-:W-:Y:S02]  /*2d80*/  BSSY B1, `(.L_x_69) ;  /* 0x0000005000017945 */ /* 0x000fe40003800000 */
[----:B------:R-:W-:-:S05]  /*2d90*/  FFMA R41, R41, R56, R14 ;  /* 0x0000003829297223 */ /* 0x000fca000000000e */
[----:B------:R0:W-:Y:S05]  /*2da0*/  @P1 STG.E desc[UR36][R10.64+0x84], R41 ;  /* 0x000084290a001986 */ /* 0x0001ea000c101924 */
[----:B------:R-:W-:Y:S05]  /*2db0*/  @!P2 BRA `(.L_x_70) ;  /* 0x000000000004a947 */ /* 0x000fea0003800000 */
[----:B------:R0:W5:Y:S02]  /*2dc0*/  LDG.E.LTC128B R64, desc[UR36][R8.64+0x80] ;  /* 0x0000802408407981 */ /* 0x000164000c1e1920 */
.L_x_70:
[----:B------:R-:W-:Y:S05]  /*2dd0*/  BSYNC B1 ;  /* 0x0000000000017941 */ /* 0x000fea0003800000 */
.L_x_69:
        /* <DEDUP_REMOVED lines=8> */
.L_x_72:
[----:B------:R-:W-:Y:S05]  /*2e60*/  BSYNC B1 ;  /* 0x0000000000017941 */ /* 0x000fea0003800000 */
.L_x_71:
        /* <DEDUP_REMOVED lines=8> */
.L_x_74:
[----:B------:R-:W-:Y:S05]  /*2ef0*/  BSYNC B1 ;  /* 0x0000000000017941 */ /* 0x000fea0003800000 */
.L_x_73:
[----:B-1---5:R-:W-:Y:S01]  /*2f00*/  FMUL R5, R64, R57 ;  /* 0x0000003940057220 */ /* 0x022fe20000400000 */
[----:B------:R-:W-:Y:S01]  /*2f10*/  ISETP.GT.AND P0, PT, R3, RZ, P2 ;  /* 0x000000ff0300720c */ /* 0x000fe20001704270 */
[----:B------:R-:W-:Y:S02]  /*2f20*/  BSSY B1, `(.L_x_75) ;  /* 0x0000005000017945 */ /* 0x000fe40003800000 */
[----:B------:R-:W-:-:S05]  /*2f30*/  FFMA R5, R44, R56, R5 ;  /* 0x000000382c057223 */ /* 0x000fca0000000005 */
[----:B------:R1:W-:Y:S05]  /*2f40*/  @P3 STG.E desc[UR36][R10.64+0xa0], R5 ;  /* 0x0000a0050a003986 */ /* 0x0003ea000c101924 */
[----:B------:R-:W-:Y:S05]  /*2f50*/  @!P0 BRA `(.L_x_76) ;  /* 0x0000000000048947 */ /* 0x000fea0003800000 */
[----:B------:R0:W5:Y:S02]  /*2f60*/  LDG.E.LTC128B R64, desc[UR36][R6.64+0xa4] ;  /* 0x0000a42406407981 */ /* 0x000164000c1e1920 */
.L_x_76:
[----:B------:R-:W-:Y:S05]  /*2f70*/  BSYNC B1 ;  /* 0x0000000000017941 */ /* 0x000fea0003800000 */
.L_x_75:
[----:B-----5:R-:W-:Y:S01]  /*2f80*/  FMUL R14, R64, R57 ;  /* 0x00000039400e7220 */ /* 0x020fe20000400000 */
[----:B------:R-:W-:Y:S01]  /*2f90*/  ISETP.GT.AND P1, PT, R3, 0x8, P1 ;  /* 0x000000080300780c */ /* 0x000fe20000f24270 */
[----:B------:R-:W-:Y:S02]  /*2fa0*/  BSSY B1, `(.L_x_77) ;  /* 0x0000005000017945 */ /* 0x000fe40003800000 */
[----:B------:R-:W-:-:S05]  /*2fb0*/  FFMA R45, R45, R56, R14 ;  /* 0x000000382d2d7223 */ /* 0x000fca000000000e */
[----:B------:R0:W-:Y:S05]  /*2fc0*/  @P0 STG.E desc[UR36][R10.64+0xa4], R45 ;  /* 0x0000a42d0a000986 */ /* 0x0001ea000c101924 */
[----:B------:R-:W-:Y:S05]  /*2fd0*/  @!P1 BRA `(.L_x_78) ;  /* 0x0000000000049947 */ /* 0x000fea0003800000 */
[----:B------:R0:W5:Y:S02]  /*2fe0*/  LDG.E.LTC128B R64, desc[UR36][R8.64+0xa0] ;  /* 0x0000a02408407981 */ /* 0x000164000c1e1920 */
.L_x_78:
[----:B------:R-:W-:Y:S05]  /*2ff0*/  BSYNC B1 ;  /* 0x0000000000017941 */ /* 0x000fea0003800000 */
.L_x_77:
        /* <DEDUP_REMOVED lines=8> */
.L_x_80:
[----:B------:R-:W-:Y:S05]  /*3080*/  BSYNC B1 ;  /* 0x0000000000017941 */ /* 0x000fea0003800000 */
.L_x_79:
        /* <DEDUP_REMOVED lines=8> */
.L_x_82:
[----:B------:R-:W-:Y:S05]  /*3110*/  BSYNC B1 ;  /* 0x0000000000017941 */ /* 0x000fea0003800000 */
.L_x_81:
[----:B-1---5:R-:W-:Y:S01]  /*3120*/  FMUL R5, R64, R57 ;  /* 0x0000003940057220 */ /* 0x022fe20000400000 */
[----:B------:R-:W-:Y:S01]  /*3130*/  ISETP.GT.AND P2, PT, R3, RZ, P1 ;  /* 0x000000ff0300720c */ /* 0x000fe20000f44270 */
[----:B------:R-:W-:Y:S02]  /*3140*/  BSSY B1, `(.L_x_83) ;  /* 0x0000005000017945 */ /* 0x000fe40003800000 */
[----:B------:R-:W-:-:S05]  /*3150*/  FFMA R5, R48, R56, R5 ;  /* 0x0000003830057223 */ /* 0x000fca0000000005 */
[----:B------:R1:W-:Y:S05]  /*3160*/  @P3 STG.E desc[UR36][R10.64+0xc0], R5 ;  /* 0x0000c0050a003986 */ /* 0x0003ea000c101924 */
[----:B------:R-:W-:Y:S05]  /*3170*/  @!P2 BRA `(.L_x_84) ;  /* 0x000000000004a947 */ /* 0x000fea0003800000 */
[----:B------:R0:W5:Y:S02]  /*3180*/  LDG.E.LTC128B R64, desc[UR36][R6.64+0xc4] ;  /* 0x0000c42406407981 */ /* 0x000164000c1e1920 */
.L_x_84:
[----:B------:R-:W-:Y:S05]  /*3190*/  BSYNC B1 ;  /* 0x0000000000017941 */ /* 0x000fea0003800000 */
.L_x_83:
[----:B-----5:R-:W-:Y:S01]  /*31a0*/  FMUL R14, R64, R57 ;  /* 0x00000039400e7220 */ /* 0x020fe20000400000 */
[----:B------:R-:W-:Y:S01]  /*31b0*/  ISETP.GT.AND P0, PT, R3, 0x8, P0 ;  /* 0x000000080300780c */ /* 0x000fe20000704270 */
[----:B------:R-:W-:Y:S02]  /*31c0*/  BSSY B1, `(.L_x_85) ;  /* 0x0000005000017945 */ /* 0x000fe40003800000 */
[----:B------:R-:W-:-:S05]  /*31d0*/  FFMA R49, R49, R56, R14 ;  /* 0x0000003831317223 */ /* 0x000fca000000000e */
[----:B------:R0:W-:Y:S05]  /*31e0*/  @P2 STG.E desc[UR36][R10.64+0xc4], R49 ;  /* 0x0000c4310a002986 */ /* 0x0001ea000c101924 */
[----:B------:R-:W-:Y:S05]  /*31f0*/  @!P0 BRA `(.L_x_86) ;  /* 0x0000000000048947 */ /* 0x000fea0003800000 */
[----:B------:R0:W5:Y:S02]  /*3200*/  LDG.E.LTC128B R64, desc[UR36][R8.64+0xc0] ;  /* 0x0000c02408407981 */ /* 0x000164000c1e1920 */
.L_x_86:
[----:B------:R-:W-:Y:S05]  /*3210*/  BSYNC B1 ;  /* 0x0000000000017941 */ /* 0x000fea0003800000 */
.L_x_85:
        /* <DEDUP_REMOVED lines=8> */
.L_x_88:
[----:B------:R-:W-:Y:S05]  /*32a0*/  BSYNC B1 ;  /* 0x0000000000017941 */ /* 0x000fea0003800000 */
.L_x_87:
[----:B-----5:R-:W-:Y:S01]  /*32b0*/  FMUL R14, R64, R57 ;  /* 0x00000039400e7220 */ /* 0x020fe20000400000 */
[----:B------:R-:W-:Y:S01]  /*32c0*/  ISETP.GT.AND P0, PT, R4, 0x39, PT ;  /* 0x000000390400780c */ /* 0x000fe20003f04270 */
[----:B------:R-:W-:Y:S01]  /*32d0*/  @P1 IMAD.MOV.U32 R4, RZ, RZ, R12 ;  /* 0x000000ffff041224 */ /* 0x000fe200078e000c */
[----:B------:R-:W-:Y:S01]  /*32e0*/  ISETP.GT.AND P3, PT, R3, RZ, P2 ;  /* 0x000000ff0300720c */ /* 0x000fe20001764270 */
[----:B------:R-:W-:Y:S01]  /*32f0*/  FFMA R51, R51, R56, R14 ;  /* 0x0000003833337223 */ /* 0x000fe2000000000e */
[----:B-1----:R-:W-:Y:S01]  /*3300*/  @P1 IMAD.MOV.U32 R5, RZ, RZ, R13 ;  /* 0x000000ffff051224 */ /* 0x002fe200078e000d */
[----:B------:R-:W-:Y:S04]  /*3310*/  BSSY B1, `(.L_x_89) ;  /* 0x0000004000017945 */ /* 0x000fe80003800000 */
[----:B------:R1:W-:Y:S06]  /*3320*/  @P1 STG.E desc[UR36][R4.64+0xc4], R51 ;  /* 0x0000c43304001986 */ /* 0x0003ec000c101924 */
[----:B------:R-:W-:Y:S05]  /*3330*/  @!P3 BRA `(.L_x_90) ;  /* 0x000000000004b947 */ /* 0x000fea0003800000 */
[----:B------:R0:W5:Y:S02]  /*3340*/  LDG.E.LTC128B R64, desc[UR36][R6.64+0xe0] ;  /* 0x0000e02406407981 */ /* 0x000164000c1e1920 */
.L_x_90:
[----:B------:R-:W-:Y:S05]  /*3350*/  BSYNC B1 ;  /* 0x0000000000017941 */ /* 0x000fea0003800000 */
.L_x_89:
[----:B-1---5:R-:W-:Y:S01]  /*3360*/  FMUL R5, R64, R57 ;  /* 0x0000003940057220 */ /* 0x022fe20000400000 */
[----:B------:R-:W-:Y:S01]  /*3370*/  @P3 IMAD.MOV.U32 R4, RZ, RZ, R10 ;  /* 0x000000ffff043224 */ /* 0x000fe200078e000a */
[----:B------:R-:W-:Y:S01]  /*3380*/  ISETP.GT.AND P1, PT, R3, RZ, P0 ;  /* 0x000000ff0300720c */ /* 0x000fe20000724270 */
[----:B------:R-:W-:Y:S01]  /*3390*/  BSSY B1, `(.L_x_91) ;  /* 0x0000006000017945 */ /* 0x000fe20003800000 */
[----:B------:R-:W-:Y:S01]  /*33a0*/  FFMA R15, R52, R56, R5 ;  /* 0x00000038340f7223 */ /* 0x000fe20000000005 */
[----:B------:R-:W-:-:S05]  /*33b0*/  @P3 IMAD.MOV.U32 R5, RZ, RZ, R11 ;  /* 0x000000ffff053224 */ /* 0x000fca00078e000b */
[----:B------:R1:W-:Y:S05]  /*33c0*/  @P3 STG.E desc[UR36][R4.64+0xe0], R15 ;  /* 0x0000e00f04003986 */ /* 0x0003ea000c101924 */
[----:B------:R-:W-:Y:S05]  /*33d0*/  @!P1 BRA `(.L_x_92) ;  /* 0x0000000000049947 */ /* 0x000fea0003800000 */
[----:B------:R0:W5:Y:S02]  /*33e0*/  LDG.E.LTC128B R64, desc[UR36][R6.64+0xe4] ;  /* 0x0000e42406407981 */ /* 0x000164000c1e1920 */
.L_x_92:
[----:B------:R-:W-:Y:S05]  /*33f0*/  BSYNC B1 ;  /* 0x0000000000017941 */ /* 0x000fea0003800000 */
.L_x_91:
[----:B-1---5:R-:W-:Y:S01]  /*3400*/  FMUL R4, R64, R57 ;  /* 0x0000003940047220 */ /* 0x022fe20000400000 */
[----:B------:R-:W-:Y:S01]  /*3410*/  ISETP.GT.AND P2, PT, R3, 0x8, P2 ;  /* 0x000000080300780c */ /* 0x000fe20001744270 */
[----:B------:R-:W-:Y:S02]  /*3420*/  BSSY B1, `(.L_x_93) ;  /* 0x0000005000017945 */ /* 0x000fe40003800000 */
[----:B------:R-:W-:-:S05]  /*3430*/  FFMA R53, R53, R56, R4 ;  /* 0x0000003835357223 */ /* 0x000fca0000000004 */
[----:B------:R1:W-:Y:S05]  /*3440*/  @P1 STG.E desc[UR36][R10.64+0xe4], R53 ;  /* 0x0000e4350a001986 */ /* 0x0003ea000c101924 */
[----:B------:R-:W-:Y:S05]  /*3450*/  @!P2 BRA `(.L_x_94) ;  /* 0x000000000004a947 */ /* 0x000fea0003800000 */
[----:B------:R0:W5:Y:S02]  /*3460*/  LDG.E.LTC128B R64, desc[UR36][R8.64+0xe0] ;  /* 0x0000e02408407981 */ /* 0x000164000c1e1920 */
.L_x_94:
[----:B------:R-:W-:Y:S05]  /*3470*/  BSYNC B1 ;  /* 0x0000000000017941 */ /* 0x000fea0003800000 */
.L_x_93:
[----:B-----5:R-:W-:Y:S01]  /*3480*/  FMUL R5, R64, R57 ;  /* 0x0000003940057220 */ /* 0x020fe20000400000 */
[----:B------:R-:W-:Y:S01]  /*3490*/  @P2 IMAD.MOV.U32 R4, RZ, RZ, R12 ;  /* 0x000000ffff042224 */ /* 0x000fe200078e000c */
[----:B------:R-:W-:Y:S01]  /*34a0*/  ISETP.GT.AND P0, PT, R3, 0x8, P0 ;  /* 0x000000080300780c */ /* 0x000fe20000704270 */
[----:B------:R-:W-:Y:S01]  /*34b0*/  BSSY B1, `(.L_x_95) ;  /* 0x0000006000017945 */ /* 0x000fe20003800000 */
[----:B0---4-:R-:W-:Y:S01]  /*34c0*/  FFMA R7, R54, R56, R5 ;  /* 0x0000003836077223 */ /* 0x011fe20000000005 */
[----:B------:R-:W-:-:S05]  /*34d0*/  @P2 IMAD.MOV.U32 R5, RZ, RZ, R13 ;  /* 0x000000ffff052224 */ /* 0x000fca00078e000d */
[----:B------:R0:W-:Y:S05]  /*34e0*/  @P2 STG.E desc[UR36][R4.64+0xe0], R7 ;  /* 0x0000e00704002986 */ /* 0x0001ea000c101924 */
[----:B------:R-:W-:Y:S05]  /*34f0*/  @!P0 BRA `(.L_x_96) ;  /* 0x0000000000048947 */ /* 0x000fea0003800000 */
[----:B------:R4:W5:Y:S02]  /*3500*/  LDG.E.LTC128B R64, desc[UR36][R8.64+0xe4] ;  /* 0x0000e42408407981 */ /* 0x000964000c1e1920 */
.L_x_96:
[----:B------:R-:W-:Y:S05]  /*3510*/  BSYNC B1 ;  /* 0x0000000000017941 */ /* 0x000fea0003800000 */
.L_x_95:
[----:B-----5:R-:W-:-:S04]  /*3520*/  FMUL R64, R64, R57 ;  /* 0x0000003940407220 */ /* 0x020fc80000400000 */
[----:B------:R-:W-:Y:S01]  /*3530*/  FFMA R55, R55, R56, R64 ;  /* 0x0000003837377223 */ /* 0x000fe20000000040 */
[----:B------:R-:W-:Y:S06]  /*3540*/  @!P0 BRA `(.L_x_97) ;  /* 0x0000000800088947 */ /* 0x000fec0003800000 */
[----:B------:R0:W-:Y:S01]  /*3550*/  STG.E desc[UR36][R12.64+0xe4], R55 ;  /* 0x0000e4370c007986 */ /* 0x0001e2000c101924 */
[----:B------:R-:W-:Y:S05]  /*3560*/  BRA `(.L_x_97) ;  /* 0x0000000800007947 */ /* 0x000fea0003800000 */
.L_x_36:
[----:B------:R-:W-:Y:S01]  /*3570*/  ISETP.GT.AND P3, PT, R4, 0x1, PT ;  /* 0x000000010400780c */ /* 0x000fe20003f64270 */
[----:B------:R-:W-:Y:S01]  /*3580*/  ULDC.64 UR4, c[0x0][0x5c0] ;  /* 0x0001700000047ab9 */ /* 0x000fe20000000a00 */
[-C--:B------:R-:W-:Y:S01]  /*3590*/  FMUL R5, R24, R56.reuse ;  /* 0x0000003818057220 */ /* 0x080fe20000400000 */
[C---:B------:R-:W-:Y:S01]  /*35a0*/  LEA R6, P1, R60.reuse, UR4, 0x2 ;  /* 0x000000043c067c11 */ /* 0x040fe2000f8210ff */
[-C--:B------:R-:W-:Y:S01]  /*35b0*/  FMUL R25, R25, R56.reuse ;  /* 0x0000003819197220 */ /* 0x080fe20000400000 */
[----:B------:R-:W-:Y:S01]  /*35c0*/  ISETP.GT.AND P2, PT, R3, RZ, P3 ;  /* 0x000000ff0300720c */ /* 0x000fe20001f44270 */
[-C--:B------:R-:W-:Y:S01]  /*35d0*/  FMUL R27, R27, R56.reuse ;  /* 0x000000381b1b7220 */ /* 0x080fe20000400000 */
[----:B------:R-:W-:Y:S01]  /*35e0*/  LEA.HI.X R7, R60, UR5, R75, 0x2, P1 ;  /* 0x000000053c077c11 */ /* 0x000fe200088f144b */
[-C--:B------:R-:W-:Y:S01]  /*35f0*/  FMUL R11, R28, R56.reuse ;  /* 0x000000381c0b7220 */ /* 0x080fe20000400000 */
[----:B------:R-:W-:Y:S01]  /*3600*/  ISETP.GT.AND P0, PT, R3, 0x8, P0 ;  /* 0x000000080300780c */ /* 0x000fe20000704270 */
[----:B------:R-:W-:Y:S01]  /*3610*/  FMUL R29, R29, R56 ;  /* 0x000000381d1d7220 */ /* 0x000fe20000400000 */
[C---:B------:R-:W-:Y:S01]  /*3620*/  SHF.L.U64.HI R67, R66.reuse, 0x5, R67 ;  /* 0x0000000542437819 */ /* 0x040fe20000010243 */
[----:B------:R0:W-:Y:S01]  /*3630*/  @P4 STG.E desc[UR36][R6.64], R5 ;  /* 0x0000000506004986 */ /* 0x0001e2000c101924 */
[----:B------:R-:W-:Y:S01]  /*3640*/  LEA R8, P1, R66, R6, 0x5 ;  /* 0x0000000642087211 */ /* 0x000fe200078228ff */
[-C--:B------:R-:W-:Y:S01]  /*3650*/  FMUL R31, R31, R56.reuse ;  /* 0x000000381f1f7220 */ /* 0x080fe20000400000 */
[C---:B------:R-:W-:Y:S01]  /*3660*/  ISETP.GT.AND P5, PT, R4.reuse, 0x8, PT ;  /* 0x000000080400780c */ /* 0x040fe20003fa4270 */
[-C--:B------:R-:W-:Y:S01]  /*3670*/  FMUL R33, R33, R56.reuse ;  /* 0x0000003821217220 */ /* 0x080fe20000400000 */
[----:B------:R-:W-:Y:S01]  /*3680*/  ISETP.GT.AND P3, PT, R3, 0x8, P3 ;  /* 0x000000080300780c */ /* 0x000fe20001f64270 */
[----:B------:R-:W-:Y:S01]  /*3690*/  @P2 STG.E desc[UR36][R6.64+0x4], R25 ;  /* 0x0000041906002986 */ /* 0x000fe2000c101924 */
[----:B------:R-:W-:Y:S01]  /*36a0*/  ISETP.GT.AND P4, PT, R4, 0x9, PT ;  /* 0x000000090400780c */ /* 0x000fe20003f84270 */
[----:B------:R-:W-:Y:S01]  /*36b0*/  IMAD.X R9, R67, 0x1, R7, P1 ;  /* 0x0000000143097824 */ /* 0x000fe200008e0607 */
[----:B------:R-:W-:Y:S01]  /*36c0*/  ISETP.GT.AND P2, PT, R3, RZ, P5 ;  /* 0x000000ff0300720c */ /* 0x000fe20002f44270 */
[-C--:B------:R-:W-:Y:S01]  /*36d0*/  FMUL R35, R35, R56.reuse ;  /* 0x0000003823237220 */ /* 0x080fe20000400000 */
[C---:B------:R-:W-:Y:S01]  /*36e0*/  ISETP.GT.AND P1, PT, R3.reuse, RZ, P4 ;  /* 0x000000ff0300720c */ /* 0x040fe20002724270 */
[-C--:B0-----:R-:W-:Y:S01]  /*36f0*/  FMUL R5, R26, R56.reuse ;  /* 0x000000381a057220 */ /* 0x081fe20000400000 */
[----:B------:R-:W-:Y:S01]  /*3700*/  ISETP.GT.AND P4, PT, R3, 0x8, P4 ;  /* 0x000000080300780c */ /* 0x000fe20002784270 */
[-C--:B------:R-:W-:Y:S01]  /*3710*/  FMUL R37, R37, R56.reuse ;  /* 0x0000003825257220 */ /* 0x080fe20000400000 */
[-C--:B------:R-:W-:Y:S01]  /*3720*/  FMUL R39, R39, R56.reuse ;  /* 0x0000003827277220 */ /* 0x080fe20000400000 */
[-C--:B------:R-:W-:Y:S01]  /*3730*/  FMUL R41, R41, R56.reuse ;  /* 0x0000003829297220 */ /* 0x080fe20000400000 */
[----:B------:R0:W-:Y:S01]  /*3740*/  @P0 STG.E desc[UR36][R8.64], R5 ;  /* 0x0000000508000986 */ /* 0x0001e2000c101924 */
[----:B------:R-:W-:Y:S01]  /*3750*/  ISETP.GT.AND P0, PT, R3, 0x8, P5 ;  /* 0x000000080300780c */ /* 0x000fe20002f04270 */
[-C--:B------:R-:W-:Y:S01]  /*3760*/  FMUL R43, R43, R56.reuse ;  /* 0x000000382b2b7220 */ /* 0x080fe20000400000 */
[C---:B------:R-:W-:Y:S01]  /*3770*/  ISETP.GT.AND P5, PT, R4.reuse, 0x10, PT ;  /* 0x000000100400780c */ /* 0x040fe20003fa4270 */
[----:B------:R-:W-:Y:S01]  /*3780*/  @P3 STG.E desc[UR36][R8.64+0x4], R27 ;  /* 0x0000041b08003986 */ /* 0x000fe2000c101924 */
[----:B------:R-:W-:Y:S01]  /*3790*/  ISETP.GT.AND P3, PT, R4, 0x11, PT ;  /* 0x000000110400780c */ /* 0x000fe20003f64270 */
[-C--:B------:R-:W-:Y:S01]  /*37a0*/  FMUL R45, R45, R56.reuse ;  /* 0x000000382d2d7220 */ /* 0x080fe20000400000 */
[-C--:B------:R-:W-:Y:S01]  /*37b0*/  FMUL R47, R47, R56.reuse ;  /* 0x000000382f2f7220 */ /* 0x080fe20000400000 */
[----:B------:R1:W-:Y:S01]  /*37c0*/  @P2 STG.E desc[UR36][R6.64+0x20], R11 ;  /* 0x0000200b06002986 */ /* 0x0003e2000c101924 */
[----:B------:R-:W-:Y:S01]  /*37d0*/  ISETP.GT.AND P2, PT, R3, RZ, P5 ;  /* 0x000000ff0300720c */ /* 0x000fe20002f44270 */
[-C--:B------:R-:W-:Y:S01]  /*37e0*/  FMUL R49, R49, R56.reuse ;  /* 0x0000003831317220 */ /* 0x080fe20000400000 */
[-C--:B------:R-:W-:Y:S01]  /*37f0*/  FMUL R51, R51, R56.reuse ;  /* 0x0000003833337220 */ /* 0x080fe20000400000 */
[-C--:B0-----:R-:W-:Y:S01]  /*3800*/  FMUL R5, R30, R56.reuse ;  /* 0x000000381e057220 */ /* 0x081fe20000400000 */
[----:B------:R-:W-:Y:S01]  /*3810*/  @P1 STG.E desc[UR36][R6.64+0x24], R29 ;  /* 0x0000241d06001986 */ /* 0x000fe2000c101924 */
[----:B------:R-:W-:Y:S01]  /*3820*/  ISETP.GT.AND P1, PT, R3, RZ, P3 ;  /* 0x000000ff0300720c */ /* 0x000fe20001f24270 */
[-C--:B------:R-:W-:Y:S01]  /*3830*/  FMUL R53, R53, R56.reuse ;  /* 0x0000003835357220 */ /* 0x080fe20000400000 */
[C---:B------:R-:W-:Y:S01]  /*3840*/  ISETP.GT.AND P3, PT, R3.reuse, 0x8, P3 ;  /* 0x000000080300780c */ /* 0x040fe20001f64270 */
[----:B------:R0:W-:Y:S01]  /*3850*/  @P0 STG.E desc[UR36][R8.64+0x20], R5 ;  /* 0x0000200508000986 */ /* 0x0001e2000c101924 */
[----:B------:R-:W-:Y:S01]  /*3860*/  ISETP.GT.AND P0, PT, R3, 0x8, P5 ;  /* 0x000000080300780c */ /* 0x000fe20002f04270 */
[-C--:B------:R-:W-:Y:S01]  /*3870*/  FMUL R13, R54, R56.reuse ;  /* 0x00000038360d7220 */ /* 0x080fe20000400000 */
[-C--:B-1----:R-:W-:Y:S01]  /*3880*/  FMUL R11, R32, R56.reuse ;  /* 0x00000038200b7220 */ /* 0x082fe20000400000 */
[C---:B------:R-:W-:Y:S01]  /*3890*/  ISETP.GT.AND P5, PT, R4.reuse, 0x18, PT ;  /* 0x000000180400780c */ /* 0x040fe20003fa4270 */
[----:B------:R-:W-:Y:S01]  /*38a0*/  @P4 STG.E desc[UR36][R8.64+0x24], R31 ;  /* 0x0000241f08004986 */ /* 0x000fe2000c101924 */
[----:B------:R-:W-:Y:S01]  /*38b0*/  ISETP.GT.AND P4, PT, R4, 0x19, PT ;  /* 0x000000190400780c */ /* 0x000fe20003f84270 */
[----:B------:R-:W-:-:S02]  /*38c0*/  FMUL R55, R55, R56 ;  /* 0x0000003837377220 */ /* 0x000fc40000400000 */
[----:B------:R1:W-:Y:S01]  /*38d0*/  @P2 STG.E desc[UR36][R6.64+0x40], R11 ;  /* 0x0000400b06002986 */ /* 0x0003e2000c101924 */
[C---:B------:R-:W-:Y:S01]  /*38e0*/  ISETP.GT.AND P2, PT, R3.reuse, RZ, P5 ;  /* 0x000000ff0300720c */ /* 0x040fe20002f44270 */
[-C--:B0-----:R-:W-:Y:S02]  /*38f0*/  FMUL R5, R34, R56.reuse ;  /* 0x0000003822057220 */ /* 0x081fe40000400000 */
[----:B------:R-:W-:Y:S01]  /*3900*/  @P1 STG.E desc[UR36][R6.64+0x44], R33 ;  /* 0x0000442106001986 */ /* 0x000fe2000c101924 */
[C---:B------:R-:W-:Y:S02]  /*3910*/  ISETP.GT.AND P1, PT, R3.reuse, RZ, P4 ;  /* 0x000000ff0300720c */ /* 0x040fe40002724270 */
[C---:B------:R-:W-:Y:S01]  /*3920*/  ISETP.GT.AND P4, PT, R3.reuse, 0x8, P4 ;  /* 0x000000080300780c */ /* 0x040fe20002784270 */
[----:B------:R0:W-:Y:S01]  /*3930*/  @P0 STG.E desc[UR36][R8.64+0x40], R5 ;  /* 0x0000400508000986 */ /* 0x0001e2000c101924 */
[C---:B------:R-:W-:Y:S02]  /*3940*/  ISETP.GT.AND P0, PT, R3.reuse, 0x8, P5 ;  /* 0x000000080300780c */ /* 0x040fe40002f04270 */
[----:B------:R-:W-:Y:S01]  /*3950*/  ISETP.GT.AND P5, PT, R4, 0x20, PT ;  /* 0x000000200400780c */ /* 0x000fe20003fa4270 */
[----:B-1----:R-:W-:Y:S01]  /*3960*/  FMUL R11, R36, R56 ;  /* 0x00000038240b7220 */ /* 0x002fe20000400000 */
[----:B------:R-:W-:Y:S02]  /*3970*/  @P3 STG.E desc[UR36][R8.64+0x44], R35 ;  /* 0x0000442308003986 */ /* 0x000fe4000c101924 */
[----:B------:R-:W-:-:S02]  /*3980*/  ISETP.GT.AND P3, PT, R3, RZ, P5 ;  /* 0x000000ff0300720c */ /* 0x000fc40002f64270 */
[----:B------:R1:W-:Y:S01]  /*3990*/  @P2 STG.E desc[UR36][R6.64+0x60], R11 ;  /* 0x0000600b06002986 */ /* 0x0003e2000c101924 */
[----:B------:R-:W-:Y:S01]  /*39a0*/  ISETP.GT.AND P2, PT, R4, 0x21, PT ;  /* 0x000000210400780c */ /* 0x000fe20003f44270 */
[-C--:B0-----:R-:W-:Y:S02]  /*39b0*/  FMUL R5, R38, R56.reuse ;  /* 0x0000003826057220 */ /* 0x081fe40000400000 */
[----:B------:R-:W-:Y:S01]  /*39c0*/  @P1 STG.E desc[UR36][R6.64+0x64], R37 ;  /* 0x0000642506001986 */ /* 0x000fe2000c101924 */
[C---:B------:R-:W-:Y:S02]  /*39d0*/  ISETP.GT.AND P1, PT, R3.reuse, RZ, P2 ;  /* 0x000000ff0300720c */ /* 0x040fe40001724270 */
[C---:B------:R-:W-:Y:S01]  /*39e0*/  ISETP.GT.AND P2, PT, R3.reuse, 0x8, P2 ;  /* 0x000000080300780c */ /* 0x040fe20001744270 */
[----:B------:R0:W-:Y:S01]  /*39f0*/  @P0 STG.E desc[UR36][R8.64+0x60], R5 ;  /* 0x0000600508000986 */ /* 0x0001e2000c101924 */
[----:B------:R-:W-:Y:S01]  /*3a00*/  ISETP.GT.AND P0, PT, R3, 0x8, P5 ;  /* 0x000000080300780c */ /* 0x000fe20002f04270 */
[----:B-1----:R-:W-:-:S02]  /*3a10*/  FMUL R11, R40, R56 ;  /* 0x00000038280b7220 */ /* 0x002fc40000400000 */
[----:B------:R-:W-:Y:S04]  /*3a20*/  @P4 STG.E desc[UR36][R8.64+0x64], R39 ;  /* 0x0000642708004986 */ /* 0x000fe8000c101924 */
[----:B------:R1:W-:Y:S01]  /*3a30*/  @P3 STG.E desc[UR36][R6.64+0x80], R11 ;  /* 0x0000800b06003986 */ /* 0x0003e2000c101924 */
[----:B------:R-:W-:Y:S01]  /*3a40*/  ISETP.GT.AND P3, PT, R4, 0x28, PT ;  /* 0x000000280400780c */ /* 0x000fe20003f64270 */
[----:B0-----:R-:W-:Y:S02]  /*3a50*/  FMUL R5, R42, R56 ;  /* 0x000000382a057220 */ /* 0x001fe40000400000 */
[----:B------:R-:W-:Y:S01]  /*3a60*/  @P1 STG.E desc[UR36][R6.64+0x84], R41 ;  /* 0x0000842906001986 */ /* 0x000fe2000c101924 */
[----:B------:R-:W-:Y:S02]  /*3a70*/  ISETP.GT.AND P5, PT, R3, RZ, P3 ;  /* 0x000000ff0300720c */ /* 0x000fe40001fa4270 */
[C---:B------:R-:W-:Y:S01]  /*3a80*/  ISETP.GT.AND P1, PT, R4.reuse, 0x29, PT ;  /* 0x000000290400780c */ /* 0x040fe20003f24270 */
[----:B------:R0:W-:Y:S01]  /*3a90*/  @P0 STG.E desc[UR36][R8.64+0x80], R5 ;  /* 0x0000800508000986 */ /* 0x0001e2000c101924 */
[----:B------:R-:W-:-:S02]  /*3aa0*/  ISETP.GT.AND P0, PT, R4, 0x30, PT ;  /* 0x000000300400780c */ /* 0x000fc40003f04270 */
[C---:B------:R-:W-:Y:S01]  /*3ab0*/  ISETP.GT.AND P4, PT, R3.reuse, RZ, P1 ;  /* 0x000000ff0300720c */ /* 0x040fe20000f84270 */
[-C--:B-1----:R-:W-:Y:S01]  /*3ac0*/  FMUL R11, R44, R56.reuse ;  /* 0x000000382c0b7220 */ /* 0x082fe20000400000 */
[C---:B------:R-:W-:Y:S01]  /*3ad0*/  ISETP.GT.AND P3, PT, R3.reuse, 0x8, P3 ;  /* 0x000000080300780c */ /* 0x040fe20001f64270 */
[----:B------:R-:W-:Y:S01]  /*3ae0*/  @P2 STG.E desc[UR36][R8.64+0x84], R43 ;  /* 0x0000842b08002986 */ /* 0x000fe2000c101924 */
[C---:B------:R-:W-:Y:S02]  /*3af0*/  ISETP.GT.AND P1, PT, R3.reuse, 0x8, P1 ;  /* 0x000000080300780c */ /* 0x040fe40000f24270 */
[----:B------:R-:W-:Y:S01]  /*3b00*/  ISETP.GT.AND P2, PT, R4, 0x31, PT ;  /* 0x000000310400780c */ /* 0x000fe20003f44270 */
[----:B------:R1:W-:Y:S01]  /*3b10*/  @P5 STG.E desc[UR36][R6.64+0xa0], R11 ;  /* 0x0000a00b06005986 */ /* 0x0003e2000c101924 */
[C---:B------:R-:W-:Y:S01]  /*3b20*/  ISETP.GT.AND P5, PT, R3.reuse, RZ, P0 ;  /* 0x000000ff0300720c */ /* 0x040fe200007a4270 */
[----:B0-----:R-:W-:Y:S01]  /*3b30*/  FMUL R5, R46, R56 ;  /* 0x000000382e057220 */ /* 0x001fe20000400000 */
[----:B------:R-:W-:-:S03]  /*3b40*/  ISETP.GT.AND P0, PT, R3, 0x8, P0 ;  /* 0x000000080300780c */ /* 0x000fc60000704270 */
[----:B------:R-:W-:Y:S01]  /*3b50*/  @P4 STG.E desc[UR36][R6.64+0xa4], R45 ;  /* 0x0000a42d06004986 */ /* 0x000fe2000c101924 */
[C---:B------:R-:W-:Y:S02]  /*3b60*/  ISETP.GT.AND P4, PT, R3.reuse, RZ, P2 ;  /* 0x000000ff0300720c */ /* 0x040fe40001784270 */
[----:B------:R-:W-:Y:S01]  /*3b70*/  ISETP.GT.AND P2, PT, R3, 0x8, P2 ;  /* 0x000000080300780c */ /* 0x000fe20001744270 */
[----:B------:R0:W-:Y:S01]  /*3b80*/  @P3 STG.E desc[UR36][R8.64+0xa0], R5 ;  /* 0x0000a00508003986 */ /* 0x0001e2000c101924 */
[----:B------:R-:W-:Y:S01]  /*3b90*/  ISETP.GT.AND P3, PT, R4, 0x39, PT ;  /* 0x000000390400780c */ /* 0x000fe20003f64270 */
[----:B-1----:R-:W-:Y:S02]  /*3ba0*/  FMUL R11, R48, R56 ;  /* 0x00000038300b7220 */ /* 0x002fe40000400000 */
[----:B------:R-:W-:Y:S01]  /*3bb0*/  @P1 STG.E desc[UR36][R8.64+0xa4], R47 ;  /* 0x0000a42f08001986 */ /* 0x000fe2000c101924 */
[----:B------:R-:W-:Y:S01]  /*3bc0*/  ISETP.GT.AND P1, PT, R4, 0x38, PT ;  /* 0x000000380400780c */ /* 0x000fe20003f24270 */
[----:B------:R-:W-:-:S02]  /*3bd0*/  @P5 IMAD.MOV.U32 R4, RZ, RZ, R6 ;  /* 0x000000ffff045224 */ /* 0x000fc400078e0006 */
[----:B0-----:R-:W-:-:S05]  /*3be0*/  @P5 IMAD.MOV.U32 R5, RZ, RZ, R7 ;  /* 0x000000ffff055224 */ /* 0x001fca00078e0007 */
[----:B------:R0:W-:Y:S01]  /*3bf0*/  @P5 STG.E desc[UR36][R4.64+0xc0], R11 ;  /* 0x0000c00b04005986 */ /* 0x0001e2000c101924 */
[C---:B------:R-:W-:Y:S02]  /*3c00*/  ISETP.GT.AND P5, PT, R3.reuse, RZ, P3 ;  /* 0x000000ff0300720c */ /* 0x040fe40001fa4270 */
[----:B------:R-:W-:Y:S01]  /*3c10*/  ISETP.GT.AND P3, PT, R3, 0x8, P3 ;  /* 0x000000080300780c */ /* 0x000fe20001f64270 */
[----:B0-----:R-:W-:Y:S02]  /*3c20*/  @P4 IMAD.MOV.U32 R4, RZ, RZ, R6 ;  /* 0x000000ffff044224 */ /* 0x001fe400078e0006 */
[----:B------:R-:W-:Y:S01]  /*3c30*/  FMUL R11, R52, R56 ;  /* 0x00000038340b7220 */ /* 0x000fe20000400000 */
[----:B------:R-:W-:-:S05]  /*3c40*/  @P4 IMAD.MOV.U32 R5, RZ, RZ, R7 ;  /* 0x000000ffff054224 */ /* 0x000fca00078e0007 */
[----:B------:R0:W-:Y:S01]  /*3c50*/  @P4 STG.E desc[UR36][R4.64+0xc4], R49 ;  /* 0x0000c43104004986 */ /* 0x0001e2000c101924 */
[C---:B------:R-:W-:Y:S02]  /*3c60*/  ISETP.GT.AND P4, PT, R3.reuse, RZ, P1 ;  /* 0x000000ff0300720c */ /* 0x040fe40000f84270 */
[----:B------:R-:W-:Y:S01]  /*3c70*/  ISETP.GT.AND P1, PT, R3, 0x8, P1 ;  /* 0x000000080300780c */ /* 0x000fe20000f24270 */
[----:B------:R-:W-:Y:S01]  /*3c80*/  FMUL R3, R50, R56 ;  /* 0x0000003832037220 */ /* 0x000fe20000400000 */
[----:B0-----:R-:W-:Y:S02]  /*3c90*/  @P0 IMAD.MOV.U32 R4, RZ, RZ, R8 ;  /* 0x000000ffff040224 */ /* 0x001fe400078e0008 */
[----:B------:R-:W-:-:S05]  /*3ca0*/  @P0 IMAD.MOV.U32 R5, RZ, RZ, R9 ;  /* 0x000000ffff050224 */ /* 0x000fca00078e0009 */
[----:B------:R0:W-:Y:S02]  /*3cb0*/  @P0 STG.E desc[UR36][R4.64+0xc0], R3 ;  /* 0x0000c00304000986 */ /* 0x0001e4000c101924 */
[----:B0-----:R-:W-:Y:S02]  /*3cc0*/  @P2 IMAD.MOV.U32 R4, RZ, RZ, R8 ;  /* 0x000000ffff042224 */ /* 0x001fe400078e0008 */
[----:B------:R-:W-:-:S05]  /*3cd0*/  @P2 IMAD.MOV.U32 R5, RZ, RZ, R9 ;  /* 0x000000ffff052224 */ /* 0x000fca00078e0009 */
[----:B------:R0:W-:Y:S02]  /*3ce0*/  @P2 STG.E desc[UR36][R4.64+0xc4], R51 ;  /* 0x0000c43304002986 */ /* 0x0001e4000c101924 */
[----:B0-----:R-:W-:Y:S02]  /*3cf0*/  @P4 IMAD.MOV.U32 R4, RZ, RZ, R6 ;  /* 0x000000ffff044224 */ /* 0x001fe400078e0006 */
[----:B------:R-:W-:-:S05]  /*3d00*/  @P4 IMAD.MOV.U32 R5, RZ, RZ, R7 ;  /* 0x000000ffff054224 */ /* 0x000fca00078e0007 */
[----:B------:R0:W-:Y:S04]  /*3d10*/  @P4 STG.E desc[UR36][R4.64+0xe0], R11 ;  /* 0x0000e00b04004986 */ /* 0x0001e8000c101924 */
[----:B------:R1:W-:Y:S01]  /*3d20*/  @P5 STG.E desc[UR36][R6.64+0xe4], R53 ;  /* 0x0000e43506005986 */ /* 0x0003e2000c101924 */
[----:B0-----:R-:W-:Y:S02]  /*3d30*/  @P1 IMAD.MOV.U32 R4, RZ, RZ, R8 ;  /* 0x000000ffff041224 */ /* 0x001fe400078e0008 */
[----:B------:R-:W-:-:S05]  /*3d40*/  @P1 IMAD.MOV.U32 R5, RZ, RZ, R9 ;  /* 0x000000ffff051224 */ /* 0x000fca00078e0009 */
[----:B------:R1:W-:Y:S04]  /*3d50*/  @P1 STG.E desc[UR36][R4.64+0xe0], R13 ;  /* 0x0000e00d04001986 */ /* 0x0003e8000c101924 */
[----:B------:R1:W-:Y:S02]  /*3d60*/  @P3 STG.E desc[UR36][R8.64+0xe4], R55 ;  /* 0x0000e43708003986 */ /* 0x0003e4000c101924 */
.L_x_97:
[----:B------:R-:W-:Y:S05]  /*3d70*/  BSYNC B0 ;  /* 0x0000000000007941 */ /* 0x000fea0003800000 */
.L_x_35:
[----:B------:R-:W-:Y:S01]  /*3d80*/  ULDC UR4, c[0x0][0xc] ;  /* 0x0000030000047ab9 */ /* 0x000fe20000000800 */
[----:B------:R-:W-:Y:S01]  /*3d90*/  ULDC UR5, c[0x0][0x10] ;  /* 0x0000040000057ab9 */ /* 0x000fe20000000800 */
[----:B------:R-:W2:Y:S01]  /*3da0*/  LDC R3, c[0x0][0x14] ;  /* 0x00000500ff037b82 */ /* 0x000ea20000000800 */
[----:B------:R-:W-:Y:S01]  /*3db0*/  UIMAD.WIDE.U32 UR4, UR4, UR5, URZ ;  /* 0x00000005040472a5 */ /* 0x000fe2000f8e003f */
[----:B------:R-:W-:Y:S02]  /*3dc0*/  IMAD.MOV.U32 R61, RZ, RZ, -0x1 ;  /* 0xffffffffff3d7424 */ /* 0x000fe400078e00ff */
[----:B------:R-:W-:-:S03]  /*3dd0*/  IMAD.MOV.U32 R59, RZ, RZ, -0x1 ;  /* 0xffffffffff3b7424 */ /* 0x000fc600078e00ff */
[----:B--2---:R-:W-:-:S04]  /*3de0*/  IMAD.WIDE.U32 R16, R3, UR4, R16 ;  /* 0x0000000403107c25 */ /* 0x004fc8000f8e0010 */
[----:B------:R-:W-:Y:S01]  /*3df0*/  IMAD R3, R3, UR5, RZ ;  /* 0x0000000503037c24 */ /* 0x000fe2000f8e02ff */
[----:B------:R-:W-:Y:S02]  /*3e00*/  ULDC.64 UR4, c[0x0][0x650] ;  /* 0x0001940000047ab9 */ /* 0x000fe40000000a00 */
[----:B------:R-:W-:Y:S01]  /*3e10*/  ISETP.GE.U32.AND P0, PT, R16, UR4, PT ;  /* 0x0000000410007c0c */ /* 0x000fe2000bf06070 */
[--C-:B------:R-:W-:Y:S01]  /*3e20*/  IMAD.IADD R17, R17, 0x1, R3.reuse ;  /* 0x0000000111117824 */ /* 0x100fe200078e0203 */
[----:B------:R-:W-:-:S04]  /*3e30*/  PRMT R3, RZ, 0x7610, R3 ;  /* 0x00007610ff037816 */ /* 0x000fc80000000003 */
[----:B------:R-:W-:-:S13]  /*3e40*/  ISETP.GE.U32.AND.EX P0, PT, R17, UR5, PT, P0 ;  /* 0x0000000511007c0c */ /* 0x000fda000bf06100 */
[----:B------:R-:W-:Y:S05]  /*3e50*/  @P0 BRA `(.L_x_98) ;  /* 0x0000000400640947 */ /* 0x000fea0003800000 */
[----:B0--3--:R-:W0:Y:S01]  /*3e60*/  S2R R12, SR_CTAID.X ;  /* 0x00000000000c7919 */ /* 0x009e220000002500 */
[----:B-1----:R-:W1:Y:S01]  /*3e70*/  LDC.64 R10, c[0x0][0x628] ;  /* 0x00018a00ff0a7b82 */ /* 0x002e620000000a00 */
[----:B------:R-:W-:Y:S01]  /*3e80*/  ULDC UR4, c[0x0][0x150] ;  /* 0x0000540000047ab9 */ /* 0x000fe20000000800 */
[----:B----4-:R-:W-:Y:S01]  /*3e90*/  IMAD.MOV.U32 R8, RZ, RZ, R16 ;  /* 0x000000ffff087224 */ /* 0x010fe200078e0010 */
[----:B------:R-:W2:Y:S01]  /*3ea0*/  S2R R24, SR_CTAID.Y ;  /* 0x0000000000187919 */ /* 0x000ea20000002600 */
[----:B------:R-:W-:-:S04]  /*3eb0*/  IMAD.MOV.U32 R9, RZ, RZ, R17 ;  /* 0x000000ffff097224 */ /* 0x000fc800078e0011 */
[----:B------:R-:W3:Y:S08]  /*3ec0*/  LDC R21, c[0x0][0x144] ;  /* 0x00005100ff157b82 */ /* 0x000ef00000000800 */
[----:B------:R-:W4:Y:S08]  /*3ed0*/  LDC R0, c[0x0][0x630] ;  /* 0x00018c00ff007b82 */ /* 0x000f300000000800 */
[----:B------:R-:W2:Y:S01]  /*3ee0*/  LDC.64 R14, c[0x0][0x620] ;  /* 0x00018800ff0e7b82 */ /* 0x000ea20000000a00 */
[----:B-1----:R-:W-:-:S04]  /*3ef0*/  ISETP.NE.U32.AND P0, PT, R10, RZ, PT ;  /* 0x000000ff0a00720c */ /* 0x002fc80003f05070 */
[----:B------:R-:W-:Y:S02]  /*3f00*/  ISETP.NE.AND.EX P0, PT, R11, RZ, PT, P0 ;  /* 0x000000ff0b00720c */ /* 0x000fe40003f05300 */
[----:B0-----:R-:W-:-:S05]  /*3f10*/  I2FP.F32.U32 R3, R12 ;  /* 0x0000000c00037245 */ /* 0x001fca0000201000 */
[----:B------:R-:W-:-:S04]  /*3f20*/  FMUL R3, R3, UR4 ;  /* 0x0000000403037c20 */ /* 0x000fc80008400000 */
[----:B------:R0:W1:Y:S02]  /*3f30*/  F2I.U32.TRUNC.NTZ R20, R3 ;  /* 0x0000000300147305 */ /* 0x000064000020f000 */
[----:B---34-:R-:W-:Y:S05]  /*3f40*/  @!P0 BRA `(.L_x_99) ;  /* 0x0000000000288947 */ /* 0x018fea0003800000 */
[----:B0-----:R-:W0:Y:S02]  /*3f50*/  LDC R3, c[0x0][0x634] ;  /* 0x00018d00ff037b82 */ /* 0x001e240000000800 */
        /* <DEDUP_REMOVED lines=9> */
.L_x_99:
[----:B------:R-:W3:Y:S01]  /*3ff0*/  LDC.64 R28, c[0x0][0x640] ;  /* 0x00019000ff1c7b82 */ /* 0x000ee20000000a00 */
[-CC-:B------:R-:W-:Y:S01]  /*4000*/  SHF.R.U64 R59, R8, R0.reuse, R9.reuse ;  /* 0x00000000083b7219 */ /* 0x180fe20000001209 */
[----:B-1----:R-:W-:Y:S01]  /*4010*/  IMAD.MOV R20, RZ, RZ, -R20 ;  /* 0x000000ffff147224 */ /* 0x002fe200078e0a14 */
[----:B------:R-:W-:Y:S01]  /*4020*/  SHF.R.U32.HI R0, RZ, R0, R9 ;  /* 0x00000000ff007219 */ /* 0x000fe20000011609 */
[----:B------:R-:W-:Y:S01]  /*4030*/  ULDC UR4, c[0x0][0x154] ;  /* 0x0000550000047ab9 */ /* 0x000fe20000000800 */
[----:B0-----:R-:W-:Y:S01]  /*4040*/  IADD3 R3, P0, RZ, -R59, RZ ;  /* 0x8000003bff037210 */ /* 0x001fe20007f1e0ff */
[----:B------:R-:W-:Y:S02]  /*4050*/  IMAD R21, R21, R20, R12 ;  /* 0x0000001415157224 */ /* 0x000fe400078e020c */
[----:B------:R-:W0:Y:S01]  /*4060*/  LDC R6, c[0x0][0x618] ;  /* 0x00018600ff067b82 */ /* 0x000e220000000800 */
[----:B------:R-:W-:Y:S02]  /*4070*/  IMAD.MOV.U32 R7, RZ, RZ, 0x1 ;  /* 0x00000001ff077424 */ /* 0x000fe400078e00ff */
[----:B------:R-:W-:-:S04]  /*4080*/  IMAD.X R5, RZ, RZ, ~R0, P0 ;  /* 0x000000ffff057224 */ /* 0x000fc800000e0e00 */
[-C--:B--2---:R-:W-:Y:S01]  /*4090*/  IMAD R0, R5, R14.reuse, RZ ;  /* 0x0000000e05007224 */ /* 0x084fe200078e02ff */
[----:B------:R-:W1:Y:S01]  /*40a0*/  LDC R8, c[0x0][0x608] ;  /* 0x00018200ff087b82 */ /* 0x000e620000000800 */
[----:B------:R-:W-:-:S04]  /*40b0*/  IMAD.WIDE.U32 R4, R3, R14, R16 ;  /* 0x0000000e03047225 */ /* 0x000fc800078e0010 */
[----:B------:R-:W-:Y:S01]  /*40c0*/  IMAD R3, R3, R15, R0 ;  /* 0x0000000f03037224 */ /* 0x000fe200078e0200 */
[----:B------:R-:W-:Y:S02]  /*40d0*/  I2FP.F32.U32 R0, R24 ;  /* 0x0000001800007245 */ /* 0x000fe40000201000 */
[----:B------:R-:W2:Y:S01]  /*40e0*/  LDC R26, c[0x0][0x658] ;  /* 0x00019600ff1a7b82 */ /* 0x000ea20000000800 */
[----:B------:R-:W-:Y:S01]  /*40f0*/  IMAD.IADD R3, R5, 0x1, R3 ;  /* 0x0000000105037824 */ /* 0x000fe200078e0203 */
[----:B---3--:R-:W-:Y:S01]  /*4100*/  ISETP.NE.U32.AND P0, PT, R28, RZ, PT ;  /* 0x000000ff1c00720c */ /* 0x008fe20003f05070 */
[----:B------:R-:W-:Y:S01]  /*4110*/  FMUL R0, R0, UR4 ;  /* 0x0000000400007c20 */ /* 0x000fe20008400000 */
[----:B------:R-:W-:Y:S02]  /*4120*/  IMAD.MOV.U32 R5, RZ, RZ, -0x1 ;  /* 0xffffffffff057424 */ /* 0x000fe400078e00ff */
[----:B------:R-:W-:Y:S01]  /*4130*/  ISETP.NE.AND.EX P0, PT, R29, RZ, PT, P0 ;  /* 0x000000ff1d00720c */ /* 0x000fe20003f05300 */
[----:B------:R3:W4:Y:S01]  /*4140*/  F2I.U32.TRUNC.NTZ R13, R0 ;  /* 0x00000000000d7305 */ /* 0x000722000020f000 */
[----:B------:R-:W3:Y:S01]  /*4150*/  LDC R15, c[0x0][0x148] ;  /* 0x00005200ff0f7b82 */ /* 0x000ee20000000800 */
[----:B0-----:R-:W-:-:S02]  /*4160*/  SHF.R.U64 R12, R4, R6, R3 ;  /* 0x00000006040c7219 */ /* 0x001fc40000001203 */
[----:B------:R-:W-:-:S05]  /*4170*/  SHF.R.U32.HI R3, RZ, R6, R3 ;  /* 0x00000006ff037219 */ /* 0x000fca0000011603 */
[----:B------:R-:W0:Y:S01]  /*4180*/  LDC R20, c[0x0][0x600] ;  /* 0x00018000ff147b82 */ /* 0x000e220000000800 */
[-CC-:B-1----:R-:W-:Y:S02]  /*4190*/  SHF.R.U64 R10, R12, R8.reuse, R3.reuse ;  /* 0x000000080c0a7219 */ /* 0x182fe40000001203 */
[----:B------:R-:W-:-:S05]  /*41a0*/  SHF.R.U32.HI R3, RZ, R8, R3 ;  /* 0x00000008ff037219 */ /* 0x000fca0000011603 */
[----:B------:R-:W1:Y:S01]  /*41b0*/  LDC R27, c[0x0][0x648] ;  /* 0x00019200ff1b7b82 */ /* 0x000e620000000800 */
[-C--:B--2---:R-:W-:Y:S02]  /*41c0*/  SHF.L.U32 R4, R5, R26.reuse, RZ ;  /* 0x0000001a05047219 */ /* 0x084fe400000006ff */
[-CC-:B------:R-:W-:Y:S02]  /*41d0*/  SHF.R.U64 R14, R10, R26.reuse, R3.reuse ;  /* 0x0000001a0a0e7219 */ /* 0x180fe40000001203 */
[----:B------:R-:W-:Y:S02]  /*41e0*/  SHF.R.U32.HI R5, RZ, R26, R3 ;  /* 0x0000001aff057219 */ /* 0x000fe40000011603 */
[----:B------:R-:W-:Y:S01]  /*41f0*/  LOP3.LUT R25, RZ, R4, RZ, 0x33, !PT ;  /* 0x00000004ff197212 */ /* 0x000fe200078e33ff */
[----:B------:R-:W2:Y:S01]  /*4200*/  LDC R30, c[0x0][0x638] ;  /* 0x00018e00ff1e7b82 */ /* 0x000ea20000000800 */
[----:B------:R-:W-:Y:S01]  /*4210*/  SHF.L.U32 R26, R7, R26, RZ ;  /* 0x0000001a071a7219 */ /* 0x000fe200000006ff */
[----:B------:R-:W-:-:S06]  /*4220*/  IMAD.MOV.U32 R4, RZ, RZ, R14 ;  /* 0x000000ffff047224 */ /* 0x000fcc00078e000e */
[----:B------:R-:W0:Y:S01]  /*4230*/  LDC R31, c[0x0][0x610] ;  /* 0x00018400ff1f7b82 */ /* 0x000e220000000800 */
[----:B----4-:R-:W-:Y:S05]  /*4240*/  @!P0 BRA `(.L_x_100) ;  /* 0x0000000000288947 */ /* 0x010fea0003800000 */
        /* <DEDUP_REMOVED lines=10> */
.L_x_100:
[----:B------:R-:W-:Y:S01]  /*42f0*/  ISETP.NE.AND P0, PT, R2, 0x1, PT ;  /* 0x000000010200780c */ /* 0x000fe20003f05270 */
[----:B0-----:R-:W-:Y:S01]  /*4300*/  VIADD R7, R20, 0xffffffff ;  /* 0xffffffff14077836 */ /* 0x001fe20000000000 */
[----:B-1-3--:R-:W-:Y:S01]  /*4310*/  SHF.R.U64 R0, R4, R27, R5 ;  /* 0x0000001b04007219 */ /* 0x00afe20000001205 */
[----:B------:R-:W-:Y:S01]  /*4320*/  IMAD.MOV R13, RZ, RZ, -R13 ;  /* 0x000000ffff0d7224 */ /* 0x000fe200078e0a0d */
[----:B------:R-:W-:Y:S01]  /*4330*/  LOP3.LUT R5, R10, R25, RZ, 0xc0, !PT ;  /* 0x000000190a057212 */ /* 0x000fe200078ec0ff */
[----:B------:R-:W-:Y:S01]  /*4340*/  IMAD.MOV.U32 R4, RZ, RZ, 0x1 ;  /* 0x00000001ff047424 */ /* 0x000fe200078e00ff */
[----:B------:R-:W-:Y:S01]  /*4350*/  LOP3.LUT R12, R12, R7, RZ, 0xc0, !PT ;  /* 0x000000070c0c7212 */ /* 0x000fe200078ec0ff */
[----:B------:R-:W-:Y:S02]  /*4360*/  IMAD.MOV R3, RZ, RZ, -R0 ;  /* 0x000000ffff037224 */ /* 0x000fe400078e0a00 */
[----:B------:R-:W-:Y:S02]  /*4370*/  IMAD R0, R26, R0, R5 ;  /* 0x000000001a007224 */ /* 0x000fe400078e0205 */
[----:B--2---:R-:W-:-:S02]  /*4380*/  IMAD R3, R3, R30, R14 ;  /* 0x0000001e03037224 */ /* 0x004fc400078e020e */
[----:B------:R-:W-:Y:S02]  /*4390*/  @P0 IMAD R21, R15, R13, R24 ;  /* 0x0000000d0f150224 */ /* 0x000fe400078e0218 */
[----:B------:R-:W-:Y:S01]  /*43a0*/  IMAD R5, R3, R20, R12 ;  /* 0x0000001403057224 */ /* 0x000fe200078e020c */
[----:B------:R-:W-:Y:S01]  /*43b0*/  PRMT R3, R4, 0x7610, R3 ;  /* 0x0000761004037816 */ /* 0x000fe20000000003 */
[----:B------:R-:W-:-:S05]  /*43c0*/  IMAD R0, R0, R31, R21 ;  /* 0x0000001f00007224 */ /* 0x000fca00078e0215 */
[----:B------:R-:W-:Y:S02]  /*43d0*/  SEL R61, R5, R0, !P0 ;  /* 0x00000000053d7207 */ /* 0x000fe40004000000 */
[----:B------:R-:W-:-:S07]  /*43e0*/  SEL R0, R0, R5, !P0 ;  /* 0x0000000500007207 */ /* 0x000fce0004000000 */
.L_x_98:
[----:B------:R-:W-:Y:S01]  /*43f0*/  LOP3.LUT P0, RZ, R3, 0xff, RZ, 0xc0, !PT ;  /* 0x000000ff03ff7812 */ /* 0x000fe2000780c0ff */
[----:B------:R-:W-:-:S12]  /*4400*/  IMAD.MOV.U32 R60, RZ, RZ, R0 ;  /* 0x000000ffff3c7224 */ /* 0x000fd800078e0000 */
[----:B------:R-:W-:Y:S05]  /*4410*/  @P0 BRA `(.L_x_101) ;  /* 0xffffffcc00b00947 */ /* 0x000fea000383ffff */
[----:B------:R-:W-:Y:S05]  /*4420*/  EXIT ;  /* 0x000000000000794d */ /* 0x000fea0003800000 */
.L_x_8:
        /* <DEDUP_REMOVED lines=26> */
.L_x_103:
[----:B------:R-:W0:Y:S01]  /*45d0*/  LDC.64 R28, c[0x0][0x640] ;  /* 0x00019000ff1c7b82 */ /* 0x000e220000000a00 */
[-CC-:B------:R-:W-:Y:S01]  /*45e0*/  SHF.R.U64 R22, R12, R6.reuse, R13.reuse ;  /* 0x000000060c167219 */ /* 0x180fe2000000120d */
[----:B------:R-:W-:Y:S01]  /*45f0*/  IMAD.MOV.U32 R30, RZ, RZ, 0x1 ;  /* 0x00000001ff1e7424 */ /* 0x000fe200078e00ff */
[----:B------:R-:W-:Y:S02]  /*4600*/  SHF.R.U32.HI R6, RZ, R6, R13 ;  /* 0x00000006ff067219 */ /* 0x000fe4000001160d */
        /* <DEDUP_REMOVED lines=8> */
[----:B------:R-:W-:Y:S01]  /*4690*/  IMAD.IADD R9, R9, 0x1, R11 ;  /* 0x0000000109097824 */ /* 0x000fe200078e020b */
[----:B0-----:R-:W-:-:S04]  /*46a0*/  ISETP.NE.U32.AND P0, PT, R28, RZ, PT ;  /* 0x000000ff1c00720c */ /* 0x001fc80003f05070 */
[----:B------:R-:W-:Y:S02]  /*46b0*/  ISETP.NE.AND.EX P0, PT, R29, RZ, PT, P0 ;  /* 0x000000ff1d00720c */ /* 0x000fe40003f05300 */
[----:B------:R-:W0:Y:S01]  /*46c0*/  LDC R20, c[0x0][0x600] ;  /* 0x00018000ff147b82 */ /* 0x000e220000000800 */
[-CC-:B-1----:R-:W-:Y:S01]  /*46d0*/  SHF.R.U64 R14, R8, R10.reuse, R9.reuse ;  /* 0x0000000a080e7219 */ /* 0x182fe20000001209 */
[----:B------:R-:W-:Y:S01]  /*46e0*/  IMAD.MOV.U32 R8, RZ, RZ, -0x1 ;  /* 0xffffffffff087424 */ /* 0x000fe200078e00ff */
[----:B------:R-:W-:-:S05]  /*46f0*/  SHF.R.U32.HI R9, RZ, R10, R9 ;  /* 0x0000000aff097219 */ /* 0x000fca0000011609 */
[----:B------:R-:W1:Y:S01]  /*4700*/  LDC R24, c[0x0][0x648] ;  /* 0x00019200ff187b82 */ /* 0x000e620000000800 */
[-CC-:B--2---:R-:W-:Y:S02]  /*4710*/  SHF.R.U64 R23, R14, R12.reuse, R9.reuse ;  /* 0x0000000c0e177219 */ /* 0x184fe40000001209 */
[----:B------:R-:W-:-:S05]  /*4720*/  SHF.R.U32.HI R6, RZ, R12, R9 ;  /* 0x0000000cff067219 */ /* 0x000fca0000011609 */
[----:B------:R-:W2:Y:S01]  /*4730*/  LDC R26, c[0x0][0x638] ;  /* 0x00018e00ff1a7b82 */ /* 0x000ea20000000800 */
[-C--:B---3--:R-:W-:Y:S02]  /*4740*/  SHF.L.U32 R8, R8, R27.reuse, RZ ;  /* 0x0000001b08087219 */ /* 0x088fe400000006ff */
[-CC-:B------:R-:W-:Y:S02]  /*4750*/  SHF.R.U64 R25, R23, R27.reuse, R6.reuse ;  /* 0x0000001b17197219 */ /* 0x180fe40000001206 */
[----:B------:R-:W-:Y:S02]  /*4760*/  LOP3.LUT R32, RZ, R8, RZ, 0x33, !PT ;  /* 0x00000008ff207212 */ /* 0x000fe400078e33ff */
[----:B------:R-:W-:Y:S01]  /*4770*/  SHF.R.U32.HI R9, RZ, R27, R6 ;  /* 0x0000001bff097219 */ /* 0x000fe20000011606 */
[----:B------:R-:W3:Y:S01]  /*4780*/  LDC R31, c[0x0][0x610] ;  /* 0x00018400ff1f7b82 */ /* 0x000ee20000000800 */
[----:B------:R-:W-:Y:S01]  /*4790*/  IMAD.MOV.U32 R8, RZ, RZ, R25 ;  /* 0x000000ffff087224 */ /* 0x000fe200078e0019 */
[----:B------:R-:W-:Y:S06]  /*47a0*/  @!P0 BRA `(.L_x_104) ;  /* 0x0000000000288947 */ /* 0x000fec0003800000 */
        /* <DEDUP_REMOVED lines=10> */
.L_x_104:
[----:B------:R-:W-:Y:S01]  /*4850*/  ISETP.NE.AND P0, PT, R2, 0x1, PT ;  /* 0x000000010200780c */ /* 0x000fe20003f05270 */
[----:B------:R-:W-:Y:S01]  /*4860*/  IMAD.MOV.U32 R13, RZ, RZ, R22 ;  /* 0x000000ffff0d7224 */ /* 0x000fe200078e0016 */
[----:B-1----:R-:W-:Y:S01]  /*4870*/  SHF.R.U64 R6, R8, R24, R9 ;  /* 0x0000001808067219 */ /* 0x002fe20000001209 */
[----:B0-----:R-:W-:Y:S01]  /*4880*/  VIADD R9, R20, 0xffffffff ;  /* 0xffffffff14097836 */ /* 0x001fe20000000000 */
[----:B------:R-:W-:Y:S02]  /*4890*/  SHF.L.U32 R30, R30, R27, RZ ;  /* 0x0000001b1e1e7219 */ /* 0x000fe400000006ff */
[----:B------:R-:W-:Y:S01]  /*48a0*/  LOP3.LUT R5, R23, R32, RZ, 0xc0, !PT ;  /* 0x0000002017057212 */ /* 0x000fe200078ec0ff */
[----:B------:R-:W-:-:S04]  /*48b0*/  IMAD.MOV R8, RZ, RZ, -R6 ;  /* 0x000000ffff087224 */ /* 0x000fc800078e0a06 */
[----:B------:R-:W-:Y:S01]  /*48c0*/  IMAD R6, R30, R6, R5 ;  /* 0x000000061e067224 */ /* 0x000fe200078e0205 */
[----:B------:R-:W-:Y:S01]  /*48d0*/  LOP3.LUT R5, R14, R9, RZ, 0xc0, !PT ;  /* 0x000000090e057212 */ /* 0x000fe200078ec0ff */
[----:B------:R-:W-:Y:S02]  /*48e0*/  @P0 IMAD R3, R7, R21, R4 ;  /* 0x0000001507030224 */ /* 0x000fe400078e0204 */
[----:B--2---:R-:W-:Y:S02]  /*48f0*/  IMAD R4, R8, R26, R25 ;  /* 0x0000001a08047224 */ /* 0x004fe400078e0219 */
[----:B---3--:R-:W-:Y:S02]  /*4900*/  IMAD R3, R6, R31, R3 ;  /* 0x0000001f06037224 */ /* 0x008fe400078e0203 */
[----:B------:R-:W-:Y:S02]  /*4910*/  IMAD R4, R4, R20, R5 ;  /* 0x0000001404047224 */ /* 0x000fe400078e0205 */
[----:B------:R-:W-:-:S03]  /*4920*/  IMAD.MOV.U32 R6, RZ, RZ, 0x1 ;  /* 0x00000001ff067424 */ /* 0x000fc600078e00ff */
[----:B------:R-:W-:Y:S02]  /*4930*/  SEL R20, R4, R3, !P0 ;  /* 0x0000000304147207 */ /* 0x000fe40004000000 */
[----:B------:R-:W-:-:S07]  /*4940*/  SEL R11, R3, R4, !P0 ;  /* 0x00000004030b7207 */ /* 0x000fce0004000000 */
.L_x_102:
[----:B------:R-:W-:-:S08]  /*4950*/  NOP ;  /* 0x0000000000007918 */ /* 0x000fd00000000000 */
[----:B------:R-:W0:-:S00]  /*4960*/  USETMAXREG.DEALLOC.CTAPOOL 0x28 ;  /* 0x00000028000079c8 */ /* 0x000e0000080e0500 */
[----:B0-----:R-:W-:-:S13]  /*4970*/  ISETP.NE.AND P0, PT, R0, RZ, PT ;  /* 0x000000ff0000720c */ /* 0x001fda0003f05270 */
[----:B------:R-:W-:Y:S05]  /*4980*/  @P0 EXIT ;  /* 0x000000000000094d */ /* 0x000fea0003800000 */
[----:B------:R-:W-:Y:S01]  /*4990*/  LOP3.LUT P0, RZ, R6, 0xff, RZ, 0xc0, !PT ;  /* 0x000000ff06ff7812 */ /* 0x000fe2000780c0ff */
[----:B------:R-:W-:Y:S02]  /*49a0*/  IMAD.MOV.U32 R0, RZ, RZ, 0x1 ;  /* 0x00000001ff007424 */ /* 0x000fe400078e00ff */
[----:B------:R-:W-:-:S10]  /*49b0*/  IMAD.MOV.U32 R12, RZ, RZ, RZ ;  /* 0x000000ffff0c7224 */ /* 0x000fd400078e00ff */
[----:B------:R-:W-:Y:S05]  /*49c0*/  @!P0 BRA `(.L_x_105) ;  /* 0x0000000c00908947 */ /* 0x000fea0003800000 */
[----:B------:R-:W0:Y:S01]  /*49d0*/  LDC R0, c[0x0][0x28c] ;  /* 0x0000a300ff007b82 */ /* 0x000e220000000800 */
[----:B------:R-:W-:Y:S01]  /*49e0*/  ULDC UR5, c[0x0][0x658] ;  /* 0x0001960000057ab9 */ /* 0x000fe20000000800 */
[----:B------:R-:W-:Y:S01]  /*49f0*/  UMOV UR11, 0xffffffff ;  /* 0xffffffff000b7882 */ /* 0x000fe20000000000 */
[----:B------:R-:W-:Y:S01]  /*4a00*/  UMOV UR17, 0x1 ;  /* 0x0000000100117882 */ /* 0x000fe20000000000 */
[----:B------:R-:W-:Y:S01]  /*4a10*/  USHF.L.U32 UR11, UR11, UR5, URZ ;  /* 0x000000050b0b7299 */ /* 0x000fe2000800063f */
[----:B------:R-:W-:Y:S01]  /*4a20*/  BSSY B0, `(.L_x_105) ;  /* 0x00000de000007945 */ /* 0x000fe20003800000 */
[----:B------:R-:W-:Y:S01]  /*4a30*/  ULDC UR9, c[0x0][0xc] ;  /* 0x0000030000097ab9 */ /* 0x000fe20000000800 */
[----:B------:R-:W-:Y:S01]  /*4a40*/  ULDC UR16, c[0x0][0x10] ;  /* 0x0000040000107ab9 */ /* 0x000fe20000000800 */
[----:B------:R-:W1:Y:S01]  /*4a50*/  S2UR UR8, SR_CgaCtaId ;  /* 0x00000000000879c3 */ /* 0x000e620000008800 */
[----:B------:R-:W-:Y:S01]  /*4a60*/  ULOP3.LUT UR13, URZ, UR11, URZ, 0x33, !UPT ;  /* 0x0000000b3f0d7292 */ /* 0x000fe2000f8e333f */
[----:B------:R-:W-:Y:S01]  /*4a70*/  IMAD.MOV.U32 R10, RZ, RZ, 0x1 ;  /* 0x00000001ff0a7424 */ /* 0x000fe200078e00ff */
[----:B------:R-:W-:Y:S01]  /*4a80*/  LOP3.LUT R9, R19, 0x2, RZ, 0xfc, !PT ;  /* 0x0000000213097812 */ /* 0x000fe200078efcff */
[----:B------:R-:W-:Y:S01]  /*4a90*/  IMAD.MOV.U32 R12, RZ, RZ, RZ ;  /* 0x000000ffff0c7224 */ /* 0x000fe200078e00ff */
[----:B------:R-:W-:Y:S01]  /*4aa0*/  ULDC UR4, c[0x0][0x600] ;  /* 0x0001800000047ab9 */ /* 0x000fe20000000800 */
[----:B------:R-:W-:Y:S01]  /*4ab0*/  UMOV UR19, 0x1111 ;  /* 0x0000111100137882 */ /* 0x000fe20000000000 */
[----:B------:R-:W-:-:S02]  /*4ac0*/  UIADD3 UR4, UR4, -0x1, URZ ;  /* 0xffffffff04047890 */ /* 0x000fc4000fffe03f */
[----:B------:R-:W-:Y:S01]  /*4ad0*/  USHF.L.U32 UR5, UR17, UR5, URZ ;  /* 0x0000000511057299 */ /* 0x000fe2000800063f */
[----:B------:R-:W-:Y:S01]  /*4ae0*/  ULDC.64 UR28, c[0x0][0x198] ;  /* 0x00006600001c7ab9 */ /* 0x000fe20000000a00 */
[----:B0-----:R-:W-:-:S05]  /*4af0*/  VIADD R0, R0, 0x1f ;  /* 0x0000001f00007836 */ /* 0x001fca0000000000 */
[----:B------:R-:W-:Y:S01]  /*4b00*/  SHF.R.S32.HI R3, RZ, 0x1f, R0 ;  /* 0x0000001fff037819 */ /* 0x000fe20000011400 */
[----:B-1----:R-:W-:-:S03]  /*4b10*/  USHF.R.U32.HI UR27, URZ, 0x2, UR8 ;  /* 0x000000023f1b7899 */ /* 0x002fc60008011608 */
[----:B------:R-:W-:Y:S01]  /*4b20*/  LEA.HI R3, R3, R0, RZ, 0x5 ;  /* 0x0000000003037211 */ /* 0x000fe200078f28ff */
[----:B------:R-:W-:Y:S01]  /*4b30*/  ULOP3.LUT UR10, UR8, 0x3, URZ, 0xc0, !UPT ;  /* 0x00000003080a7892 */ /* 0x000fe2000f8ec03f */
[----:B------:R-:W-:Y:S01]  /*4b40*/  IMAD.MOV.U32 R0, RZ, RZ, 0x1 ;  /* 0x00000001ff007424 */ /* 0x000fe200078e00ff */
[----:B------:R-:W-:Y:S01]  /*4b50*/  USHF.L.U32 UR6, UR8, 0x4, URZ ;  /* 0x0000000408067899 */ /* 0x000fe2000800063f */
[----:B------:R-:W-:Y:S01]  /*4b60*/  SHF.R.S32.HI R3, RZ, 0x5, R3 ;  /* 0x00000005ff037819 */ /* 0x000fe20000011403 */
[----:B------:R-:W-:Y:S02]  /*4b70*/  USHF.L.U32 UR7, UR8, 0x9, URZ ;  /* 0x0000000908077899 */ /* 0x000fe4000800063f */
[----:B------:R-:W-:Y:S02]  /*4b80*/  ULOP3.LUT UR8, UR8, 0xfffffffc, URZ, 0xc0, !UPT ;  /* 0xfffffffc08087892 */ /* 0x000fe4000f8ec03f */
[----:B------:R-:W-:Y:S01]  /*4b90*/  UISETP.GT.U32.AND UP0, UPT, UR10, 0xffff, UPT ;  /* 0x0000ffff0a00788c */ /* 0x000fe2000bf04070 */
[----:B------:R-:W-:Y:S01]  /*4ba0*/  VIADD R8, R3, 0x1 ;  /* 0x0000000103087836 */ /* 0x000fe20000000000 */
[----:B------:R-:W-:-:S02]  /*4bb0*/  ULOP3.LUT UR12, UR8, 0x1, URZ, 0xfc, !UPT ;  /* 0x00000001080c7892 */ /* 0x000fc4000f8efc3f */
[----:B------:R-:W-:Y:S02]  /*4bc0*/  ULOP3.LUT UR14, UR8, 0x2, URZ, 0xfc, !UPT ;  /* 0x00000002080e7892 */ /* 0x000fe4000f8efc3f */
[----:B------:R-:W-:Y:S02]  /*4bd0*/  USHF.L.U32 UR11, UR17, UR8, URZ ;  /* 0x00000008110b7299 */ /* 0x000fe4000800063f */
[----:B------:R-:W-:Y:S02]  /*4be0*/  ULOP3.LUT UR15, UR8, 0x3, URZ, 0xfc, !UPT ;  /* 0x00000003080f7892 */ /* 0x000fe4000f8efc3f */
[----:B------:R-:W-:Y:S02]  /*4bf0*/  UIMAD.WIDE.U32 UR8, UR9, UR16, URZ ;  /* 0x00000010090872a5 */ /* 0x000fe4000f8e003f */
[----:B------:R-:W-:Y:S02]  /*4c00*/  USHF.L.U32 UR12, UR17, UR12, URZ ;  /* 0x0000000c110c7299 */ /* 0x000fe4000800063f */
[----:B------:R-:W-:-:S02]  /*4c10*/  USHF.L.U32 UR14, UR17, UR14, URZ ;  /* 0x0000000e110e7299 */ /* 0x000fc4000800063f */
[----:B------:R-:W-:Y:S01]  /*4c20*/  USEL UR10, UR10, 0xffff, !UP0 ;  /* 0x0000ffff0a0a7887 */ /* 0x000fe2000c000000 */
[----:B------:R-:W-:Y:S01]  /*4c30*/  ULDC UR16, c[0x0][0x14] ;  /* 0x0000050000107ab9 */ /* 0x000fe20000000800 */
[----:B------:R-:W-:Y:S02]  /*4c40*/  USHF.L.U32 UR15, UR17, UR15, URZ ;  /* 0x0000000f110f7299 */ /* 0x000fe4000800063f */
[----:B------:R-:W-:Y:S02]  /*4c50*/  UIMAD.WIDE.U32 UR22, UR8, UR16, URZ ;  /* 0x00000010081672a5 */ /* 0x000fe4000f8e003f */
[----:B------:R-:W-:Y:S02]  /*4c60*/  UIMAD UR21, UR9, UR16, URZ ;  /* 0x00000010091572a4 */ /* 0x000fe4000f8e023f */
[----:B------:R-:W-:Y:S02]  /*4c70*/  ULOP3.LUT UR11, UR14, UR11, UR12, 0xfe, !UPT ;  /* 0x0000000b0e0b7292 */ /* 0x000fe4000f8efe0c */
[----:B------:R-:W-:-:S02]  /*4c80*/  ULOP3.LUT UR10, UR10, 0xffff, URZ, 0xc0, !UPT ;  /* 0x0000ffff0a0a7892 */ /* 0x000fc4000f8ec03f */
[----:B------:R-:W-:Y:S02]  /*4c90*/  ULOP3.LUT UR6, UR6, 0x30, URZ, 0xc0, !UPT ;  /* 0x0000003006067892 */ /* 0x000fe4000f8ec03f */
[----:B------:R-:W-:Y:S02]  /*4ca0*/  ULOP3.LUT UR7, UR7, 0x600, URZ, 0xc0, !UPT ;  /* 0x0000060007077892 */ /* 0x000fe4000f8ec03f */
[----:B------:R-:W-:Y:S02]  /*4cb0*/  UIADD3 UR21, UR23, UR21, URZ ;  /* 0x0000001517157290 */ /* 0x000fe4000fffe03f */
[----:B------:R-:W-:Y:S02]  /*4cc0*/  ULOP3.LUT UR18, UR11, UR15, URZ, 0xfc, !UPT ;  /* 0x0000000f0b127292 */ /* 0x000fe4000f8efc3f */
[----:B------:R-:W-:-:S12]  /*4cd0*/  USHF.L.U32 UR19, UR19, UR10, URZ ;  /* 0x0000000a13137299 */ /* 0x000fd8000800063f */
.L_x_116:
[----:B------:R-:W-:-:S03]  /*4ce0*/  UMOV UR8, 0xffffffff ;  /* 0xffffffff00087882 */ /* 0x000fc60000000000 */
[----:B------:R-:W-:Y:S05]  /*4cf0*/  BRA.DIV UR8, `(.L_x_106) ;  /* 0x0000001208607947 */ /* 0x000fea000b800000 */
[----:B------:R-:W-:-:S13]  /*4d00*/  ELECT P6, URZ, PT ;  /* 0x00000000003f782f */ /* 0x000fda00038c0000 */
.L_x_132:
[----:B------:R-:W0:Y:S01]  /*4d10*/  LDC R4, c[0x0][0x28c] ;  /* 0x0000a300ff047b82 */ /* 0x000e220000000800 */
[----:B------:R-:W-:Y:S01]  /*4d20*/  BSSY B1, `(.L_x_107) ;  /* 0x000003c000017945 */ /* 0x000fe20003800000 */
[----:B0-----:R-:W-:-:S13]  /*4d30*/  ISETP.LT.OR P6, PT, R4, 0x1, !P6 ;  /* 0x000000010400780c */ /* 0x001fda00077c1670 */
[----:B------:R-:W-:Y:S05]  /*4d40*/  @P6 BRA `(.L_x_108) ;  /* 0x0000000000e46947 */ /* 0x000fea0003800000 */
[----:B------:R-:W-:Y:S01]  /*4d50*/  LEA R11, R11, UR27, 0x2 ;  /* 0x0000001b0b0b7c11 */ /* 0x000fe2000f8e10ff */
[----:B------:R-:W-:Y:S01]  /*4d60*/  IMAD.MOV.U32 R21, RZ, RZ, RZ ;  /* 0x000000ffff157224 */ /* 0x000fe200078e00ff */
[----:B------:R-:W-:Y:S01]  /*4d70*/  LEA R20, R20, UR6, 0x6 ;  /* 0x0000000614147c11 */ /* 0x000fe2000f8e30ff */
[----:B------:R-:W-:Y:S02]  /*4d80*/  IMAD.MOV.U32 R4, RZ, RZ, R8 ;  /* 0x000000ffff047224 */ /* 0x000fe400078e0008 */
[----:B------:R-:W-:Y:S02]  /*4d90*/  IMAD.MOV.U32 R5, RZ, RZ, R0 ;  /* 0x000000ffff057224 */ /* 0x000fe400078e0000 */
[----:B------:R-:W-:Y:S02]  /*4da0*/  IMAD.MOV.U32 R6, RZ, RZ, R12 ;  /* 0x000000ffff067224 */ /* 0x000fe400078e000c */
[----:B------:R-:W-:-:S07]  /*4db0*/  IMAD.SHL.U32 R15, R11, 0x20, RZ ;  /* 0x000000200b0f7824 */ /* 0x000fce00078e00ff */
.L_x_111:
[----:B------:R-:W0:Y:S01]  /*4dc0*/  S2R R14, SR_CgaCtaId ;  /* 0x00000000000e7919 */ /* 0x000e220000008800 */
[----:B------:R-:W-:Y:S02]  /*4dd0*/  MOV R7, 0x400 ;  /* 0x0000040000077802 */ /* 0x000fe40000000f00 */
[----:B------:R-:W-:-:S13]  /*4de0*/  LOP3.LUT P1, RZ, R18, 0x7f, RZ, 0xc0, !PT ;  /* 0x0000007f12ff7812 */ /* 0x000fda000782c0ff */
[----:B------:R-:W1:Y:S01]  /*4df0*/  @!P1 LDC R11, c[0x0][0x500] ;  /* 0x00014000ff0b9b82 */ /* 0x000e620000000800 */
[----:B0-----:R-:W-:Y:S02]  /*4e00*/  LEA R22, R14, R7, 0x18 ;  /* 0x000000070e167211 */ /* 0x001fe400078ec0ff */
[----:B------:R-:W-:-:S03]  /*4e10*/  SHF.L.U32 R7, R5, 0x1f, RZ ;  /* 0x0000001f05077819 */ /* 0x000fc600000006ff */
[----:B------:R-:W-:-:S04]  /*4e20*/  IMAD R14, R6, 0x8, R22 ;  /* 0x00000008060e7824 */ /* 0x000fc800078e0216 */
[----:B------:R-:W0:Y:S02]  /*4e30*/  SYNCS.PHASECHK.TRANS64.TRYWAIT P0, [R14+URZ+0x48], R7 ;  /* 0x000048070e0075a7 */ /* 0x000e24000800017f */
[----:B01----:R-:W-:Y:S05]  /*4e40*/  @!P0 BRA `(.L_x_109) ;  /* 0x00000010002c8947 */ /* 0x003fea0003800000 */
.L_x_133:
[----:B0-----:R-:W-:Y:S01]  /*4e50*/  PRMT R7, R9, 0x9910, RZ ;  /* 0x0000991009077816 */ /* 0x001fe200000000ff */
[----:B------:R0:W-:Y:S03]  /*4e60*/  @!P1 SYNCS.ARRIVE.TRANS64 RZ, [R14+URZ], R11 ;  /* 0x0000000b0eff99a7 */ /* 0x0001e6000800003f */
[----:B------:R-:W-:-:S13]  /*4e70*/  ISETP.NE.AND P0, PT, R7, 0x2, PT ;  /* 0x000000020700780c */ /* 0x000fda0003f05270 */
[----:B0-----:R-:W-:Y:S05]  /*4e80*/  @P0 BRA `(.L_x_110) ;  /* 0x0000000000040947 */ /* 0x001fea0003800000 */
[----:B------:R-:W-:Y:S01]  /*4e90*/  BPT.TRAP 0x1 ;  /* 0x000000040000795c */ /* 0x000fe20000300000 */
.L_x_110:
[----:B------:R-:W-:Y:S01]  /*4ea0*/  LEA R7, R6, UR27, 0x2 ;  /* 0x0000001b06077c11 */ /* 0x000fe2000f8e10ff */
[----:B------:R-:W-:Y:S01]  /*4eb0*/  VIADD R4, R4, 0xffffffff ;  /* 0xffffffff04047836 */ /* 0x000fe20000000000 */
[----:B------:R-:W-:Y:S01]  /*4ec0*/  R2UR UR25, R15 ;  /* 0x000000000f1972ca */ /* 0x000fe200000e0000 */
[----:B------:R-:W-:Y:S01]  /*4ed0*/  UIADD3 UR14, UP0, UR28, 0xf0, URZ ;  /* 0x000000f01c0e7890 */ /* 0x000fe2000ff1e03f */
[----:B------:R-:W-:Y:S01]  /*4ee0*/  R2UR UR9, R14 ;  /* 0x000000000e0972ca */ /* 0x000fe200000e0000 */
[----:B------:R-:W-:Y:S01]  /*4ef0*/  IMAD.SHL.U32 R7, R7, 0x400, RZ ;  /* 0x0000040007077824 */ /* 0x000fe200078e00ff */
[----:B------:R-:W-:Y:S01]  /*4f00*/  R2UR UR10, R21 ;  /* 0x00000000150a72ca */ /* 0x000fe200000e0000 */
[----:B------:R-:W-:Y:S01]  /*4f10*/  UIADD3 UR32, UP1, UR28, 0x1f0, URZ ;  /* 0x000001f01c207890 */ /* 0x000fe2000ff3e03f */
[----:B------:R-:W-:Y:S01]  /*4f20*/  R2UR UR12, R13 ;  /* 0x000000000d0c72ca */ /* 0x000fe200000e0000 */
[--C-:B------:R-:W-:Y:S01]  /*4f30*/  IMAD R11, R7, 0x4, R22.reuse ;  /* 0x00000004070b7824 */ /* 0x100fe200078e0216 */
[----:B------:R-:W-:Y:S01]  /*4f40*/  LEA R7, R6, UR7, 0xb ;  /* 0x0000000706077c11 */ /* 0x000fe2000f8e58ff */
[----:B------:R-:W-:Y:S01]  /*4f50*/  UIADD3.X UR15, URZ, UR29, URZ, UP0, !UPT ;  /* 0x0000001d3f0f7290 */ /* 0x000fe200087fe43f */
[----:B------:R-:W-:Y:S01]  /*4f60*/  R2UR UR26, R20 ;  /* 0x00000000141a72ca */ /* 0x000fe200000e0000 */
[----:B------:R-:W-:Y:S01]  /*4f70*/  UPRMT UR20, URZ, 0x5410, UR19 ;  /* 0x000054103f147896 */ /* 0x000fe20008000013 */
[----:B------:R-:W-:Y:S01]  /*4f80*/  R2UR UR8, R11 ;  /* 0x000000000b0872ca */ /* 0x000fe200000e0000 */
[----:B------:R-:W-:Y:S01]  /*4f90*/  IMAD R7, R7, 0x4, R22 ;  /* 0x0000000407077824 */ /* 0x000fe200078e0216 */
[----:B------:R-:W-:Y:S01]  /*4fa0*/  ISETP.GT.AND P1, PT, R4, 0x1, PT ;  /* 0x000000010400780c */ /* 0x000fe20003f24270 */
[----:B------:R-:W-:Y:S01]  /*4fb0*/  VIADD R6, R6, 0x1 ;  /* 0x0000000106067836 */ /* 0x000fe20000000000 */
[----:B------:R-:W-:Y:S01]  /*4fc0*/  UPRMT UR30, URZ, 0x5410, UR18 ;  /* 0x000054103f1e7896 */ /* 0x000fe20008000012 */
[----:B------:R-:W-:Y:S01]  /*4fd0*/  VIADD R21, R21, 0x20 ;  /* 0x0000002015157836 */ /* 0x000fe20000000000 */
[----:B------:R-:W-:Y:S01]  /*4fe0*/  R2UR UR11, R7 ;  /* 0x00000000070b72ca */ /* 0x000fe200000e0000 */
[----:B------:R-:W-:Y:S01]  /*4ff0*/  UIADD3.X UR33, URZ, UR29, URZ, UP1, !UPT ;  /* 0x0000001d3f217290 */ /* 0x000fe20008ffe43f */
[----:B------:R-:W-:Y:S01]  /*5000*/  ISETP.NE.AND P0, PT, R6, 0x9, PT ;  /* 0x000000090600780c */ /* 0x000fe20003f05270 */
[----:B------:R-:W-:Y:S01]  /*5010*/  UMOV UR16, 0x0 ;  /* 0x0000000000107882 */ /* 0x000fe20000000000 */
[----:B------:R-:W-:-:S02]  /*5020*/  UMOV UR17, 0x10000000 ;  /* 0x1000000000117882 */ /* 0x000fc40000000000 */
[----:B------:R-:W-:Y:S01]  /*5030*/  SEL R14, RZ, 0x1, P0 ;  /* 0x00000001ff0e7807 */ /* 0x000fe20000000000 */
[----:B------:R-:W-:Y:S01]  /*5040*/  UIADD3 UR8, UR8, 0x180, URZ ;  /* 0x0000018008087890 */ /* 0x000fe2000fffe03f */
[----:B------:R-:W-:Y:S02]  /*5050*/  SEL R6, R6, RZ, P0 ;  /* 0x000000ff06067207 */ /* 0x000fe40000000000 */
[----:B------:R-:W-:-:S03]  /*5060*/  LOP3.LUT R5, R5, R14, RZ, 0x3c, !PT ;  /* 0x0000000e05057212 */ /* 0x000fc600078e3cff */
[----:B------:R-:W-:-:S03]  /*5070*/  UIADD3 UR24, UR11, 0x24180, URZ ;  /* 0x000241800b187890 */ /* 0x000fc6000fffe03f */
[----:B------:R-:W-:Y:S02]  /*5080*/  UMOV UR11, UR25 ;  /* 0x00000019000b7c82 */ /* 0x000fe40008000000 */
[----:B------:R0:W-:Y:S02]  /*5090*/  UTMALDG.3D.MULTICAST [UR8], [UR14], UR20, desc[UR16] ;  /* 0x000010080e0073b4 */ /* 0x0001e40008011814 */
[----:B0-----:R-:W-:Y:S01]  /*50a0*/  UMOV UR8, UR24 ;  /* 0x0000001800087c82 */ /* 0x001fe20008000000 */
[----:B------:R-:W-:Y:S02]  /*50b0*/  UMOV UR11, UR26 ;  /* 0x0000001a000b7c82 */ /* 0x000fe40008000000 */
[----:B------:R0:W-:Y:S02]  /*50c0*/  UTMALDG.3D.MULTICAST [UR8], [UR32], UR30, desc[UR16] ;  /* 0x00001008200073b4 */ /* 0x0001e4000801181e */
[----:B0-----:R-:W-:Y:S05]  /*50d0*/  @P1 BRA `(.L_x_111) ;  /* 0xfffffffc00381947 */ /* 0x001fea000383ffff */
.L_x_108:
[----:B------:R-:W-:Y:S05]  /*50e0*/  BSYNC B1 ;  /* 0x0000000000017941 */ /* 0x000fea0003800000 */
.L_x_107:
[----:B------:R-:W-:Y:S01]  /*50f0*/  LOP3.LUT P1, RZ, R10, 0xff, RZ, 0xc0, !PT ;  /* 0x000000ff0aff7812 */ /* 0x000fe2000782c0ff */
[C---:B------:R-:W-:Y:S01]  /*5100*/  IMAD.IADD R12, R3.reuse, 0x1, R12 ;  /* 0x00000001030c7824 */ /* 0x040fe200078e020c */
[----:B------:R-:W-:Y:S01]  /*5110*/  ULDC.64 UR8, c[0x0][0x650] ;  /* 0x0001940000087ab9 */ /* 0x000fe20000000a00 */
[C---:B------:R-:W-:Y:S01]  /*5120*/  ISETP.GE.U32.AND P2, PT, R3.reuse, 0x9, PT ;  /* 0x000000090300780c */ /* 0x040fe20003f46070 */
[----:B------:R-:W-:Y:S01]  /*5130*/  BSSY B1, `(.L_x_112) ;  /* 0x000006a000017945 */ /* 0x000fe20003800000 */
[----:B------:R-:W-:Y:S01]  /*5140*/  IMAD.MOV.U32 R11, RZ, RZ, -0x1 ;  /* 0xffffffffff0b7424 */ /* 0x000fe200078e00ff */
[----:B------:R-:W-:Y:S01]  /*5150*/  ISETP.GT.U32.AND P0, PT, R12, 0x8, PT ;  /* 0x000000080c00780c */ /* 0x000fe20003f04070 */
[----:B------:R-:W-:Y:S01]  /*5160*/  IMAD.MOV.U32 R20, RZ, RZ, -0x1 ;  /* 0xffffffffff147424 */ /* 0x000fe200078e00ff */
[----:B------:R-:W-:Y:S01]  /*5170*/  PRMT R10, RZ, 0x7610, R10 ;  /* 0x00007610ff0a7816 */ /* 0x000fe2000000000a */
[----:B------:R-:W-:Y:S01]  /*5180*/  IMAD.MOV.U32 R13, RZ, RZ, -0x1 ;  /* 0xffffffffff0d7424 */ /* 0x000fe200078e00ff */
[----:B------:R-:W-:-:S03]  /*5190*/  ISETP.LT.U32.AND P0, PT, R3, 0x9, P0 ;  /* 0x000000090300780c */ /* 0x000fc60000701070 */
[----:B------:R-:W0:Y:S01]  /*51a0*/  @P1 S2R R5, SR_CgaCtaId ;  /* 0x0000000000051919 */ /* 0x000e220000008800 */
[----:B------:R-:W-:-:S04]  /*51b0*/  @P1 MOV R4, 0x400 ;  /* 0x0000040000041802 */ /* 0x000fc80000000f00 */
[----:B0-----:R-:W-:Y:S01]  /*51c0*/  @P1 LEA R6, R5, R4, 0x18 ;  /* 0x0000000405061211 */ /* 0x001fe200078ec0ff */
[----:B------:R-:W-:-:S03]  /*51d0*/  IMAD.WIDE.U32 R4, R12, 0x38e38e39, RZ ;  /* 0x38e38e390c047825 */ /* 0x000fc600078e00ff */
[----:B------:R0:W-:Y:S01]  /*51e0*/  @P1 SYNCS.ARRIVE.TRANS64.A1T0 RZ, [R6+URZ+0xa8], RZ ;  /* 0x0000a8ff06ff19a7 */ /* 0x0001e2000810003f */
[----:B------:R-:W-:Y:S02]  /*51f0*/  IADD3 R16, P1, R16, UR22, RZ ;  /* 0x0000001610107c10 */ /* 0x000fe4000ff3e0ff */
[----:B------:R-:W-:Y:S02]  /*5200*/  SHF.R.U32.HI R7, RZ, 0x1, R5 ;  /* 0x00000001ff077819 */ /* 0x000fe40000011605 */
[----:B------:R-:W-:Y:S02]  /*5210*/  SEL R5, RZ, 0x1, !P0 ;  /* 0x00000001ff057807 */ /* 0x000fe40004000000 */
[----:B------:R-:W-:Y:S01]  /*5220*/  IADD3.X R17, R17, UR21, RZ, P1, !PT ;  /* 0x0000001511117c10 */ /* 0x000fe20008ffe4ff */
[----:B------:R-:W-:Y:S01]  /*5230*/  IMAD R12, R7, -0x9, R12 ;  /* 0xfffffff7070c7824 */ /* 0x000fe200078e020c */
[----:B------:R-:W-:Y:S02]  /*5240*/  ISETP.GE.U32.AND P0, PT, R16, UR8, PT ;  /* 0x0000000810007c0c */ /* 0x000fe4000bf06070 */
[----:B------:R-:W-:-:S02]  /*5250*/  LOP3.LUT R0, R0, R5, RZ, 0x3c, !PT ;  /* 0x0000000500007212 */ /* 0x000fc400078e3cff */
[----:B------:R-:W-:Y:S02]  /*5260*/  ISETP.GE.U32.AND.EX P0, PT, R17, UR9, PT, P0 ;  /* 0x0000000911007c0c */ /* 0x000fe4000bf06100 */
[----:B------:R-:W-:Y:S02]  /*5270*/  @P2 LOP3.LUT R0, R0, 0x1, R7, 0x78, !PT ;  /* 0x0000000100002812 */ /* 0x000fe400078e7807 */
[----:B------:R-:W-:-:S09]  /*5280*/  PRMT R4, RZ, 0x7610, R4 ;  /* 0x00007610ff047816 */ /* 0x000fd20000000004 */
[----:B0-----:R-:W-:Y:S05]  /*5290*/  @P0 BRA `(.L_x_113) ;  /* 0x00000004004c0947 */ /* 0x001fea0003800000 */
[----:B------:R-:W0:Y:S01]  /*52a0*/  S2R R14, SR_CTAID.X ;  /* 0x00000000000e7919 */ /* 0x000e220000002500 */
[----:B------:R-:W-:Y:S01]  /*52b0*/  ULDC.64 UR8, c[0x0][0x628] ;  /* 0x00018a0000087ab9 */ /* 0x000fe20000000a00 */
[----:B------:R-:W1:Y:S01]  /*52c0*/  LDC R15, c[0x0][0x144] ;  /* 0x00005100ff0f7b82 */ /* 0x000e620000000800 */
[----:B------:R-:W-:Y:S01]  /*52d0*/  ISETP.NE.U32.AND P0, PT, RZ, UR8, PT ;  /* 0x00000008ff007c0c */ /* 0x000fe2000bf05070 */
[----:B------:R-:W2:Y:S01]  /*52e0*/  S2R R11, SR_CTAID.Y ;  /* 0x00000000000b7919 */ /* 0x000ea20000002600 */
[----:B------:R-:W-:Y:S01]  /*52f0*/  ULDC UR10, c[0x0][0x150] ;  /* 0x00005400000a7ab9 */ /* 0x000fe20000000800 */
[----:B------:R-:W-:Y:S01]  /*5300*/  ULDC UR11, c[0x0][0x630] ;  /* 0x00018c00000b7ab9 */ /* 0x000fe20000000800 */
[----:B------:R-:W-:Y:S01]  /*5310*/  ISETP.NE.AND.EX P0, PT, RZ, UR9, PT, P0 ;  /* 0x00000009ff007c0c */ /* 0x000fe2000bf05300 */
[----:B------:R-:W-:Y:S01]  /*5320*/  IMAD.MOV.U32 R4, RZ, RZ, R16 ;  /* 0x000000ffff047224 */ /* 0x000fe200078e0010 */
[----:B0-----:R-:W-:-:S05]  /*5330*/  I2FP.F32.U32 R5, R14 ;  /* 0x0000000e00057245 */ /* 0x001fca0000201000 */
[----:B------:R-:W-:Y:S01]  /*5340*/  FMUL R20, R5, UR10 ;  /* 0x0000000a05147c20 */ /* 0x000fe20008400000 */
[----:B------:R-:W-:-:S05]  /*5350*/  IMAD.MOV.U32 R5, RZ, RZ, R17 ;  /* 0x000000ffff057224 */ /* 0x000fca00078e0011 */
[----:B--2---:R-:W-:Y:S05]  /*5360*/  @!P0 BRA `(.L_x_114) ;  /* 0x0000000000288947 */ /* 0x004fea0003800000 */
[----:B------:R-:W-:Y:S02]  /*5370*/  ULDC UR10, c[0x0][0x634] ;  /* 0x00018d00000a7ab9 */ /* 0x000fe40000000800 */
[----:B------:R-:W-:-:S05]  /*5380*/  IADD3 R5, P0, R16, UR10, RZ ;  /* 0x0000000a10057c10 */ /* 0x000fca000ff1e0ff */
[----:B------:R-:W-:-:S04]  /*5390*/  IMAD.X R13, RZ, RZ, R17, P0 ;  /* 0x000000ffff0d7224 */ /* 0x000fc800000e0611 */
[----:B------:R-:W-:-:S04]  /*53a0*/  IMAD.WIDE.U32 R6, R13, UR8, RZ ;  /* 0x000000080d067c25 */ /* 0x000fc8000f8e00ff */
[----:B------:R-:W-:-:S04]  /*53b0*/  IMAD.WIDE.U32 R6, P0, R5, UR9, R6 ;  /* 0x0000000905067c25 */ /* 0x000fc8000f800006 */
[----:B------:R-:W-:-:S04]  /*53c0*/  IMAD.WIDE.U32 R4, R5, UR8, RZ ;  /* 0x0000000805047c25 */ /* 0x000fc8000f8e00ff */
[----:B------:R-:W-:Y:S01]  /*53d0*/  IMAD.MOV.U32 R4, RZ, RZ, R7 ;  /* 0x000000ffff047224 */ /* 0x000fe200078e0007 */
[----:B------:R-:W-:Y:S01]  /*53e0*/  IADD3 RZ, P1, R5, R6, RZ ;  /* 0x0000000605ff7210 */ /* 0x000fe20007f3e0ff */
[----:B------:R-:W-:-:S04]  /*53f0*/  IMAD.X R5, RZ, RZ, RZ, P0 ;  /* 0x000000ffff057224 */ /* 0x000fc800000e06ff */
[----:B------:R-:W-:-:S08]  /*5400*/  IMAD.WIDE.U32.X R4, R13, UR9, R4, P1 ;  /* 0x000000090d047c25 */ /* 0x000fd000088e0404 */
.L_x_114:
[--C-:B------:R-:W-:Y:S01]  /*5410*/  SHF.R.U64 R13, R4, UR11, R5.reuse ;  /* 0x0000000b040d7c19 */ /* 0x100fe20008001205 */
[----:B------:R-:W0:Y:S01]  /*5420*/  F2I.U32.TRUNC.NTZ R20, R20 ;  /* 0x0000001400147305 */ /* 0x000e22000020f000 */
[----:B------:R-:W-:Y:S01]  /*5430*/  SHF.R.U32.HI R4, RZ, UR11, R5 ;  /* 0x0000000bff047c19 */ /* 0x000fe20008011605 */
[----:B------:R-:W-:Y:S01]  /*5440*/  ULDC.64 UR8, c[0x0][0x620] ;  /* 0x0001880000087ab9 */ /* 0x000fe20000000a00 */
[----:B------:R-:W-:Y:S01]  /*5450*/  IADD3 R7, P0, RZ, -R13, RZ ;  /* 0x8000000dff077210 */ /* 0x000fe20007f1e0ff */
[----:B------:R-:W-:Y:S01]  /*5460*/  ULDC.64 UR10, c[0x0][0x640] ;  /* 0x00019000000a7ab9 */ /* 0x000fe20000000a00 */
[----:B------:R-:W2:Y:S03]  /*5470*/  LDC R22, c[0x0][0x148] ;  /* 0x00005200ff167b82 */ /* 0x000ea60000000800 */
[----:B------:R-:W-:Y:S01]  /*5480*/  IMAD.X R4, RZ, RZ, ~R4, P0 ;  /* 0x000000ffff047224 */ /* 0x000fe200000e0e04 */
[----:B------:R-:W-:-:S03]  /*5490*/  ISETP.NE.U32.AND P0, PT, RZ, UR10, PT ;  /* 0x0000000aff007c0c */ /* 0x000fc6000bf05070 */
[----:B------:R-:W-:Y:S01]  /*54a0*/  IMAD R6, R4, UR8, RZ ;  /* 0x0000000804067c24 */ /* 0x000fe2000f8e02ff */
[----:B------:R-:W-:Y:S01]  /*54b0*/  ISETP.NE.AND.EX P0, PT, RZ, UR11, PT, P0 ;  /* 0x0000000bff007c0c */ /* 0x000fe2000bf05300 */
[----:B------:R-:W-:Y:S01]  /*54c0*/  IMAD.WIDE.U32 R4, R7, UR8, R16 ;  /* 0x0000000807047c25 */ /* 0x000fe2000f8e0010 */
[----:B------:R-:W-:-:S03]  /*54d0*/  ULDC UR8, c[0x0][0x618] ;  /* 0x0001860000087ab9 */ /* 0x000fc60000000800 */
[----:B------:R-:W-:Y:S01]  /*54e0*/  IMAD R7, R7, UR9, R6 ;  /* 0x0000000907077c24 */ /* 0x000fe2000f8e0206 */
[----:B------:R-:W-:Y:S01]  /*54f0*/  ULDC UR9, c[0x0][0x154] ;  /* 0x0000550000097ab9 */ /* 0x000fe20000000800 */
[----:B0-----:R-:W-:Y:S02]  /*5500*/  IMAD.MOV R6, RZ, RZ, -R20 ;  /* 0x000000ffff067224 */ /* 0x001fe400078e0a14 */
[----:B------:R-:W-:Y:S02]  /*5510*/  IMAD.IADD R5, R5, 0x1, R7 ;  /* 0x0000000105057824 */ /* 0x000fe400078e0207 */
[----:B-1----:R-:W-:Y:S01]  /*5520*/  IMAD R14, R15, R6, R14 ;  /* 0x000000060f0e7224 */ /* 0x002fe200078e020e */
[----:B------:R-:W-:Y:S02]  /*5530*/  I2FP.F32.U32 R6, R11 ;  /* 0x0000000b00067245 */ /* 0x000fe40000201000 */
[--C-:B------:R-:W-:Y:S02]  /*5540*/  SHF.R.U64 R15, R4, UR8, R5.reuse ;  /* 0x00000008040f7c19 */ /* 0x100fe40008001205 */
[----:B------:R-:W-:Y:S01]  /*5550*/  SHF.R.U32.HI R4, RZ, UR8, R5 ;  /* 0x00000008ff047c19 */ /* 0x000fe20008011605 */
[----:B------:R-:W-:Y:S01]  /*5560*/  FMUL R6, R6, UR9 ;  /* 0x0000000906067c20 */ /* 0x000fe20008400000 */
[----:B------:R-:W-:-:S02]  /*5570*/  ULDC UR8, c[0x0][0x608] ;  /* 0x0001820000087ab9 */ /* 0x000fc40000000800 */
[--C-:B------:R-:W-:Y:S01]  /*5580*/  SHF.R.U64 R21, R15, UR8, R4.reuse ;  /* 0x000000080f157c19 */ /* 0x100fe20008001204 */
[----:B------:R0:W1:Y:S01]  /*5590*/  F2I.U32.TRUNC.NTZ R24, R6 ;  /* 0x0000000600187305 */ /* 0x000062000020f000 */
[----:B------:R-:W-:Y:S01]  /*55a0*/  SHF.R.U32.HI R4, RZ, UR8, R4 ;  /* 0x00000008ff047c19 */ /* 0x000fe20008011604 */
[----:B------:R-:W-:-:S03]  /*55b0*/  ULDC UR8, c[0x0][0x658] ;  /* 0x0001960000087ab9 */ /* 0x000fc60000000800 */
[--C-:B------:R-:W-:Y:S02]  /*55c0*/  SHF.R.U64 R20, R21, UR8, R4.reuse ;  /* 0x0000000815147c19 */ /* 0x100fe40008001204 */
[----:B------:R-:W-:-:S03]  /*55d0*/  SHF.R.U32.HI R23, RZ, UR8, R4 ;  /* 0x00000008ff177c19 */ /* 0x000fc60008011604 */
[----:B------:R-:W-:Y:S02]  /*55e0*/  IMAD.MOV.U32 R4, RZ, RZ, R20 ;  /* 0x000000ffff047224 */ /* 0x000fe400078e0014 */
[----:B------:R-:W-:Y:S01]  /*55f0*/  IMAD.MOV.U32 R5, RZ, RZ, R23 ;  /* 0x000000ffff057224 */ /* 0x000fe200078e0017 */
[----:B0-----:R-:W-:Y:S06]  /*5600*/  @!P0 BRA `(.L_x_115) ;  /* 0x0000000000288947 */ /* 0x001fec0003800000 */
        /* <DEDUP_REMOVED lines=10> */
.L_x_115:
[----:B------:R-:W-:Y:S01]  /*56b0*/  ISETP.NE.AND P0, PT, R2, 0x1, PT ;  /* 0x000000010200780c */ /* 0x000fe20003f05270 */
[----:B------:R-:W-:Y:S01]  /*56c0*/  ULDC UR8, c[0x0][0x648] ;  /* 0x0001920000087ab9 */ /* 0x000fe20000000800 */
[----:B-1----:R-:W-:Y:S01]  /*56d0*/  IMAD.MOV R24, RZ, RZ, -R24 ;  /* 0x000000ffff187224 */ /* 0x002fe200078e0a18 */
[----:B------:R-:W-:Y:S01]  /*56e0*/  SHF.R.U64 R4, R4, UR8, R5 ;  /* 0x0000000804047c19 */ /* 0x000fe20008001205 */
[----:B------:R-:W-:Y:S01]  /*56f0*/  ULDC UR8, c[0x0][0x638] ;  /* 0x00018e0000087ab9 */ /* 0x000fe20000000800 */
[----:B------:R-:W-:Y:S01]  /*5700*/  LOP3.LUT R21, R21, UR13, RZ, 0xc0, !PT ;  /* 0x0000000d15157c12 */ /* 0x000fe2000f8ec0ff */
[----:B------:R-:W-:Y:S02]  /*5710*/  ULDC UR9, c[0x0][0x610] ;  /* 0x0001840000097ab9 */ /* 0x000fe40000000800 */
[----:B------:R-:W-:Y:S02]  /*5720*/  IMAD.MOV R5, RZ, RZ, -R4 ;  /* 0x000000ffff057224 */ /* 0x000fe400078e0a04 */
[----:B------:R-:W-:-:S02]  /*5730*/  IMAD R21, R4, UR5, R21 ;  /* 0x0000000504157c24 */ /* 0x000fc4000f8e0215 */
[----:B------:R-:W-:Y:S01]  /*5740*/  IMAD R20, R5, UR8, R20 ;  /* 0x0000000805147c24 */ /* 0x000fe2000f8e0214 */
[----:B------:R-:W-:Y:S01]  /*5750*/  ULDC UR8, c[0x0][0x600] ;  /* 0x0001800000087ab9 */ /* 0x000fe20000000800 */
[----:B--2---:R-:W-:Y:S01]  /*5760*/  @P0 IMAD R14, R22, R24, R11 ;  /* 0x00000018160e0224 */ /* 0x004fe200078e020b */
[----:B------:R-:W-:Y:S01]  /*5770*/  LOP3.LUT R11, R15, UR4, RZ, 0xc0, !PT ;  /* 0x000000040f0b7c12 */ /* 0x000fe2000f8ec0ff */
[----:B------:R-:W-:Y:S02]  /*5780*/  IMAD.MOV.U32 R4, RZ, RZ, 0x1 ;  /* 0x00000001ff047424 */ /* 0x000fe400078e00ff */
[----:B------:R-:W-:Y:S02]  /*5790*/  IMAD R14, R21, UR9, R14 ;  /* 0x00000009150e7c24 */ /* 0x000fe4000f8e020e */
[----:B------:R-:W-:-:S05]  /*57a0*/  IMAD R11, R20, UR8, R11 ;  /* 0x00000008140b7c24 */ /* 0x000fca000f8e020b */
[----:B------:R-:W-:Y:S02]  /*57b0*/  SEL R20, R11, R14, !P0 ;  /* 0x0000000e0b147207 */ /* 0x000fe40004000000 */
[----:B------:R-:W-:-:S07]  /*57c0*/  SEL R11, R14, R11, !P0 ;  /* 0x0000000b0e0b7207 */ /* 0x000fce0004000000 */
.L_x_113:
[----:B------:R-:W-:Y:S05]  /*57d0*/  BSYNC B1 ;  /* 0x0000000000017941 */ /* 0x000fea0003800000 */
.L_x_112:
[----:B------:R-:W-:-:S13]  /*57e0*/  LOP3.LUT P0, RZ, R4, 0xff, RZ, 0xc0, !PT ;  /* 0x000000ff04ff7812 */ /* 0x000fda000780c0ff */
[----:B------:R-:W-:Y:S05]  /*57f0*/  @P0 BRA `(.L_x_116) ;  /* 0xfffffff400380947 */ /* 0x000fea000383ffff */
[----:B------:R-:W-:Y:S05]  /*5800*/  BSYNC B0 ;  /* 0x0000000000007941 */ /* 0x000fea0003800000 */
.L_x_105:
[----:B------:R-:W-:-:S03]  /*5810*/  UMOV UR8, 0xffffffff ;  /* 0xffffffff00087882 */ /* 0x000fc60000000000 */
[----:B------:R-:W-:Y:S05]  /*5820*/  BRA.DIV UR8, `(.L_x_117) ;  /* 0x0000000608c87947 */ /* 0x000fea000b800000 */
[----:B------:R-:W-:-:S13]  /*5830*/  ELECT P6, URZ, PT ;  /* 0x00000000003f782f */ /* 0x000fda00038c0000 */
.L_x_136:
[----:B------:R-:W-:Y:S04]  /*5840*/  BSSY B0, `(.L_x_118) ;  /* 0x0000058000007945 */ /* 0x000fe80003800000 */
[----:B------:R-:W-:Y:S05]  /*5850*/  @!P6 BRA `(.L_x_119) ;  /* 0x000000040058e947 */ /* 0x000fea0003800000 */
[----:B------:R-:W-:-:S04]  /*5860*/  LOP3.LUT R19, R19, 0x2, RZ, 0xfc, !PT ;  /* 0x0000000213137812 */ /* 0x000fc800078efcff */
[----:B------:R-:W-:-:S13]  /*5870*/  ISETP.NE.AND P0, PT, R19, 0x3, PT ;  /* 0x000000031300780c */ /* 0x000fda0003f05270 */
[----:B------:R-:W-:Y:S05]  /*5880*/  @!P0 BRA `(.L_x_120) ;  /* 0x0000000000048947 */ /* 0x000fea0003800000 */
[----:B------:R-:W-:Y:S01]  /*5890*/  BPT.TRAP 0x1 ;  /* 0x000000040000795c */ /* 0x000fe20000300000 */
.L_x_120:
[----:B------:R-:W0:Y:S01]  /*58a0*/  S2R R3, SR_CgaCtaId ;  /* 0x0000000000037919 */ /* 0x000e220000008800 */
[----:B------:R-:W-:-:S04]  /*58b0*/  MOV R2, 0x400 ;  /* 0x0000040000027802 */ /* 0x000fc80000000f00 */
[----:B0-----:R-:W-:Y:S02]  /*58c0*/  LEA R3, R3, R2, 0x18 ;  /* 0x0000000203037211 */ /* 0x001fe400078ec0ff */
[----:B------:R-:W-:-:S03]  /*58d0*/  SHF.L.U32 R2, R0, 0x1f, RZ ;  /* 0x0000001f00027819 */ /* 0x000fc600000006ff */
[----:B------:R-:W-:-:S04]  /*58e0*/  VIADD R3, R3, 0x48 ;  /* 0x0000004803037836 */ /* 0x000fc80000000000 */
[C---:B------:R-:W-:Y:S02]  /*58f0*/  IMAD R7, R12.reuse, 0x8, R3 ;  /* 0x000000080c077824 */ /* 0x040fe400078e0203 */
[----:B------:R-:W-:Y:S02]  /*5900*/  VIADD R12, R12, 0x1 ;  /* 0x000000010c0c7836 */ /* 0x000fe40000000000 */
[----:B------:R-:W0:Y:S03]  /*5910*/  SYNCS.PHASECHK.TRANS64.TRYWAIT P0, [R7+URZ], R2 ;  /* 0x00000002070075a7 */ /* 0x000e26000800017f */
[----:B------:R-:W-:-:S04]  /*5920*/  ISETP.NE.AND P1, PT, R12, 0x9, PT ;  /* 0x000000090c00780c */ /* 0x000fc80003f25270 */
[----:B------:R-:W-:Y:S02]  /*5930*/  SEL R5, RZ, 0x1, P1 ;  /* 0x00000001ff057807 */ /* 0x000fe40000800000 */
[----:B------:R-:W-:Y:S02]  /*5940*/  SEL R12, R12, RZ, P1 ;  /* 0x000000ff0c0c7207 */ /* 0x000fe40000800000 */
[----:B------:R-:W-:-:S03]  /*5950*/  LOP3.LUT R5, R0, R5, RZ, 0x3c, !PT ;  /* 0x0000000500057212 */ /* 0x000fc600078e3cff */
[----:B------:R-:W-:Y:S01]  /*5960*/  IMAD R9, R12, 0x8, R3 ;  /* 0x000000080c097824 */ /* 0x000fe200078e0203 */
[----:B------:R-:W-:Y:S01]  /*5970*/  SHF.L.U32 R4, R5, 0x1f, RZ ;  /* 0x0000001f05047819 */ /* 0x000fe200000006ff */
[----:B0-----:R-:W-:Y:S06]  /*5980*/  @!P0 BRA `(.L_x_121) ;  /* 0x0000000400908947 */ /* 0x001fec0003800000 */
.L_x_137:
[----:B------:R-:W1:Y:S01]  /*5990*/  SYNCS.PHASECHK.TRANS64.TRYWAIT P0, [R9+URZ], R4 ;  /* 0x00000004090075a7 */ /* 0x000e62000800017f */
[----:B------:R-:W-:-:S05]  /*59a0*/  VIADD R0, R12, 0x1 ;  /* 0x000000010c007836 */ /* 0x000fca0000000000 */
[----:B------:R-:W-:-:S04]  /*59b0*/  ISETP.NE.AND P1, PT, R0, 0x9, PT ;  /* 0x000000090000780c */ /* 0x000fc80003f25270 */
[----:B0-----:R-:W-:Y:S02]  /*59c0*/  SEL R2, RZ, 0x1, P1 ;  /* 0x00000001ff027807 */ /* 0x001fe40000800000 */
[----:B------:R-:W-:Y:S02]  /*59d0*/  SEL R0, R0, RZ, P1 ;  /* 0x000000ff00007207 */ /* 0x000fe40000800000 */
[----:B------:R-:W-:-:S03]  /*59e0*/  LOP3.LUT R7, R5, R2, RZ, 0x3c, !PT ;  /* 0x0000000205077212 */ /* 0x000fc600078e3cff */
[----:B------:R-:W-:Y:S01]  /*59f0*/  IMAD R6, R0, 0x8, R3 ;  /* 0x0000000800067824 */ /* 0x000fe200078e0203 */
[----:B------:R-:W-:Y:S01]  /*5a00*/  SHF.L.U32 R5, R7, 0x1f, RZ ;  /* 0x0000001f07057819 */ /* 0x000fe200000006ff */
[----:B-1----:R-:W-:Y:S06]  /*5a10*/  @!P0 BRA `(.L_x_122) ;  /* 0x0000000400808947 */ /* 0x002fec0003800000 */
.L_x_138:
[----:B------:R-:W1:Y:S01]  /*5a20*/  SYNCS.PHASECHK.TRANS64.TRYWAIT P0, [R6+URZ], R5 ;  /* 0x00000005060075a7 */ /* 0x000e62000800017f */
[----:B------:R-:W-:-:S05]  /*5a30*/  VIADD R0, R0, 0x1 ;  /* 0x0000000100007836 */ /* 0x000fca0000000000 */
[----:B------:R-:W-:-:S04]  /*5a40*/  ISETP.NE.AND P1, PT, R0, 0x9, PT ;  /* 0x000000090000780c */ /* 0x000fc80003f25270 */
[----:B------:R-:W-:Y:S02]  /*5a50*/  SEL R2, RZ, 0x1, P1 ;  /* 0x00000001ff027807 */ /* 0x000fe40000800000 */
[----:B------:R-:W-:Y:S02]  /*5a60*/  SEL R0, R0, RZ, P1 ;  /* 0x000000ff00007207 */ /* 0x000fe40000800000 */
[----:B------:R-:W-:-:S03]  /*5a70*/  LOP3.LUT R7, R7, R2, RZ, 0x3c, !PT ;  /* 0x0000000207077212 */ /* 0x000fc600078e3cff */
[----:B0-----:R-:W-:Y:S01]  /*5a80*/  IMAD R9, R0, 0x8, R3 ;  /* 0x0000000800097824 */ /* 0x001fe200078e0203 */
[----:B------:R-:W-:Y:S01]  /*5a90*/  SHF.L.U32 R4, R7, 0x1f, RZ ;  /* 0x0000001f07047819 */ /* 0x000fe200000006ff */
[----:B-1----:R-:W-:Y:S06]  /*5aa0*/  @!P0 BRA `(.L_x_123) ;  /* 0x0000000400708947 */ /* 0x002fec0003800000 */
.L_x_139:
        /* <DEDUP_REMOVED lines=9> */
.L_x_140:
        /* <DEDUP_REMOVED lines=9> */
.L_x_141:
        /* <DEDUP_REMOVED lines=9> */
.L_x_142:
        /* <DEDUP_REMOVED lines=9> */
.L_x_143:
[----:B------:R-:W1:Y:S01]  /*5cf0*/  SYNCS.PHASECHK.TRANS64.TRYWAIT P0, [R9+URZ], R4 ;  /* 0x00000004090075a7 */ /* 0x000e62000800017f */
[----:B------:R-:W-:-:S05]  /*5d00*/  VIADD R0, R0, 0x1 ;  /* 0x0000000100007836 */ /* 0x000fca0000000000 */
[----:B------:R-:W-:-:S04]  /*5d10*/  ISETP.NE.AND P1, PT, R0, 0x9, PT ;  /* 0x000000090000780c */ /* 0x000fc80003f25270 */
[----:B------:R-:W-:Y:S02]  /*5d20*/  SEL R2, RZ, 0x1, P1 ;  /* 0x00000001ff027807 */ /* 0x000fe40000800000 */
[----:B------:R-:W-:Y:S02]  /*5d30*/  SEL R0, R0, RZ, P1 ;  /* 0x000000ff00007207 */ /* 0x000fe40000800000 */
[----:B------:R-:W-:Y:S01]  /*5d40*/  LOP3.LUT R2, R7, R2, RZ, 0x3c, !PT ;  /* 0x0000000207027212 */ /* 0x000fe200078e3cff */
[----:B-1----:R-:W-:Y:S06]  /*5d50*/  @!P0 BRA `(.L_x_128) ;  /* 0x0000000400288947 */ /* 0x002fec0003800000 */
.L_x_144:
[----:B------:R-:W-:Y:S01]  /*5d60*/  IMAD R3, R0, 0x8, R3 ;  /* 0x0000000800037824 */ /* 0x000fe200078e0203 */
[----:B------:R-:W-:-:S07]  /*5d70*/  SHF.L.U32 R0, R2, 0x1f, RZ ;  /* 0x0000001f02007819 */ /* 0x000fce00000006ff */
.L_x_129:
[----:B--2---:R2:W3:Y:S02]  /*5d80*/  SYNCS.PHASECHK.TRANS64.TRYWAIT P0, [R3+URZ], R0 ;  /* 0x00000000030075a7 */ /* 0x0044e4000800017f */
[----:B---3--:R-:W-:Y:S05]  /*5d90*/  @!P0 NANOSLEEP.SYNCS 0x989680 ;  /* 0x009896800000895d */ /* 0x008fea0003900000 */
[----:B------:R-:W3:Y:S02]  /*5da0*/  @!P0 SYNCS.PHASECHK.TRANS64 P0, [R3+URZ], R0 ;  /* 0x00000000030085a7 */ /* 0x000ee4000800007f */
[----:B---3--:R-:W-:Y:S05]  /*5db0*/  @!P0 BRA `(.L_x_129) ;  /* 0xfffffffc00f08947 */ /* 0x008fea000383ffff */
.L_x_119:
[----:B------:R-:W-:Y:S05]  /*5dc0*/  BSYNC B0 ;  /* 0x0000000000007941 */ /* 0x000fea0003800000 */
.L_x_118:
[----:B------:R-:W-:Y:S05]  /*5dd0*/  EXIT ;  /* 0x000000000000794d */ /* 0x000fea0003800000 */
.L_x_22:
[----:B---3--:R3:W4:Y:S02]  /*5de0*/  SYNCS.PHASECHK.TRANS64.TRYWAIT P1, [R3+URZ], R0 ;  /* 0x00000000030075a7 */ /* 0x008724000802017f */
[----:B----4-:R-:W-:Y:S05]  /*5df0*/  @!P1 NANOSLEEP.SYNCS 0x989680 ;  /* 0x009896800000995d */ /* 0x010fea0003900000 */
[----:B------:R-:W4:Y:S02]  /*5e00*/  @!P1 SYNCS.PHASECHK.TRANS64 P1, [R3+URZ], R0 ;  /* 0x00000000030095a7 */ /* 0x000f24000802007f */
[----:B----4-:R-:W-:Y:S05]  /*5e10*/  @!P1 BRA `(.L_x_22) ;  /* 0xfffffffc00f09947 */ /* 0x010fea000383ffff */
[----:B------:R-:W-:Y:S05]  /*5e20*/  BRA `(.L_x_21) ;  /* 0xffffffb400f47947 */ /* 0x000fea000383ffff */
.L_x_27:
[----:B-1----:R1:W2:Y:S02]  /*5e30*/  SYNCS.PHASECHK.TRANS64.TRYWAIT P1, [R5+URZ], R4 ;  /* 0x00000004050075a7 */ /* 0x0022a4000802017f */
[----:B--2---:R-:W-:Y:S05]  /*5e40*/  @!P1 NANOSLEEP.SYNCS 0x989680 ;  /* 0x009896800000995d */ /* 0x004fea0003900000 */
[----:B------:R-:W2:Y:S02]  /*5e50*/  @!P1 SYNCS.PHASECHK.TRANS64 P1, [R5+URZ], R4 ;  /* 0x00000004050095a7 */ /* 0x000ea4000802007f */
[----:B--2---:R-:W-:Y:S05]  /*5e60*/  @!P1 BRA `(.L_x_27) ;  /* 0xfffffffc00f09947 */ /* 0x004fea000383ffff */
[----:B------:R-:W-:Y:S05]  /*5e70*/  BRA `(.L_x_26) ;  /* 0xffffffb800e47947 */ /* 0x000fea000383ffff */
.L_x_106:
[----:B------:R-:W-:Y:S01]  /*5e80*/  BSSY B1, `(.L_x_130) ;  /* 0x0000006000017945 */ /* 0x000fe20003800000 */
[----:B------:R-:W-:-:S07]  /*5e90*/  IMAD.MOV.U32 R15, RZ, RZ, -0x1 ;  /* 0xffffffffff0f7424 */ /* 0x000fce00078e00ff */
[----:B------:R-:W-:Y:S05]  /*5ea0*/  WARPSYNC.COLLECTIVE R15, `(.L_x_131) ;  /* 0x000000000f0c7348 */ /* 0x000fea0003c00000 */
[----:B------:R-:W-:Y:S02]  /*5eb0*/  ELECT P6, UR62, PT ;  /* 0x00000000003e782f */ /* 0x000fe400038c0000 */
[----:B------:R-:W-:Y:S01]  /*5ec0*/  MOV R14, UR62 ;  /* 0x0000003e000e7c02 */ /* 0x000fe20008000f00 */
[----:B------:R-:W-:Y:S10]  /*5ed0*/  ENDCOLLECTIVE ;  /* 0x000000000000791b */ /* 0x000ff40003800000 */
.L_x_131:
[----:B------:R-:W-:Y:S05]  /*5ee0*/  BSYNC B1 ;  /* 0x0000000000017941 */ /* 0x000fea0003800000 */
.L_x_130:
[----:B------:R-:W-:Y:S05]  /*5ef0*/  BRA `(.L_x_132) ;  /* 0xffffffec00847947 */ /* 0x000fea000383ffff */
.L_x_109:
[----:B0-----:R0:W1:Y:S02]  /*5f00*/  SYNCS.PHASECHK.TRANS64.TRYWAIT P0, [R14+URZ+0x48], R7 ;  /* 0x000048070e0075a7 */ /* 0x001064000800017f */
[----:B-1----:R-:W-:Y:S05]  /*5f10*/  @!P0 NANOSLEEP.SYNCS 0x989680 ;  /* 0x009896800000895d */ /* 0x002fea0003900000 */
[----:B------:R-:W1:Y:S02]  /*5f20*/  @!P0 SYNCS.PHASECHK.TRANS64 P0, [R14+URZ+0x48], R7 ;  /* 0x000048070e0085a7 */ /* 0x000e64000800007f */
[----:B-1----:R-:W-:Y:S05]  /*5f30*/  @!P0 BRA `(.L_x_109) ;  /* 0xfffffffc00f08947 */ /* 0x002fea000383ffff */
[----:B------:R-:W-:Y:S05]  /*5f40*/  BRA `(.L_x_133) ;  /* 0xffffffec00c07947 */ /* 0x000fea000383ffff */
.L_x_117:
[----:B------:R-:W-:Y:S01]  /*5f50*/  BSSY B0, `(.L_x_134) ;  /* 0x0000006000007945 */ /* 0x000fe20003800000 */
[----:B------:R-:W-:-:S07]  /*5f60*/  IMAD.MOV.U32 R15, RZ, RZ, -0x1 ;  /* 0xffffffffff0f7424 */ /* 0x000fce00078e00ff */
[----:B------:R-:W-:Y:S05]  /*5f70*/  WARPSYNC.COLLECTIVE R15, `(.L_x_135) ;  /* 0x000000000f0c7348 */ /* 0x000fea0003c00000 */
[----:B------:R-:W-:Y:S02]  /*5f80*/  ELECT P6, UR62, PT ;  /* 0x00000000003e782f */ /* 0x000fe400038c0000 */
[----:B------:R-:W-:Y:S01]  /*5f90*/  MOV R14, UR62 ;  /* 0x0000003e000e7c02 */ /* 0x000fe20008000f00 */
[----:B------:R-:W-:Y:S10]  /*5fa0*/  ENDCOLLECTIVE ;  /* 0x000000000000791b */ /* 0x000ff40003800000 */
.L_x_135:
[----:B------:R-:W-:Y:S05]  /*5fb0*/  BSYNC B0 ;  /* 0x0000000000007941 */ /* 0x000fea0003800000 */
.L_x_134:
[----:B------:R-:W-:Y:S05]  /*5fc0*/  BRA `(.L_x_136) ;  /* 0xfffffff8001c7947 */ /* 0x000fea000383ffff */
.L_x_121:
[----:B0-----:R0:W1:Y:S02]  /*5fd0*/  SYNCS.PHASECHK.TRANS64.TRYWAIT P0, [R7+URZ], R2 ;  /* 0x00000002070075a7 */ /* 0x001064000800017f */
[----:B-1----:R-:W-:Y:S05]  /*5fe0*/  @!P0 NANOSLEEP.SYNCS 0x989680 ;  /* 0x009896800000895d */ /* 0x002fea0003900000 */
[----:B------:R-:W1:Y:S02]  /*5ff0*/  @!P0 SYNCS.PHASECHK.TRANS64 P0, [R7+URZ], R2 ;  /* 0x00000002070085a7 */ /* 0x000e64000800007f */
[----:B-1----:R-:W-:Y:S05]  /*6000*/  @!P0 BRA `(.L_x_121) ;  /* 0xfffffffc00f08947 */ /* 0x002fea000383ffff */
[----:B------:R-:W-:Y:S05]  /*6010*/  BRA `(.L_x_137) ;  /* 0xfffffff8005c7947 */ /* 0x000fea000383ffff */
.L_x_122:
[----:B0-----:R0:W1:Y:S02]  /*6020*/  SYNCS.PHASECHK.TRANS64.TRYWAIT P0, [R9+URZ], R4 ;  /* 0x00000004090075a7 */ /* 0x001064000800017f */
[----:B-1----:R-:W-:Y:S05]  /*6030*/  @!P0 NANOSLEEP.SYNCS 0x989680 ;  /* 0x009896800000895d */ /* 0x002fea0003900000 */
[----:B------:R-:W1:Y:S02]  /*6040*/  @!P0 SYNCS.PHASECHK.TRANS64 P0, [R9+URZ], R4 ;  /* 0x00000004090085a7 */ /* 0x000e64000800007f */
[----:B-1----:R-:W-:Y:S05]  /*6050*/  @!P0 BRA `(.L_x_122) ;  /* 0xfffffffc00f08947 */ /* 0x002fea000383ffff */
[----:B------:R-:W-:Y:S05]  /*6060*/  BRA `(.L_x_138) ;  /* 0xfffffff8006c7947 */ /* 0x000fea000383ffff */
.L_x_123:
[----:B0-----:R0:W1:Y:S02]  /*6070*/  SYNCS.PHASECHK.TRANS64.TRYWAIT P0, [R6+URZ], R5 ;  /* 0x00000005060075a7 */ /* 0x001064000800017f */
[----:B-1----:R-:W-:Y:S05]  /*6080*/  @!P0 NANOSLEEP.SYNCS 0x989680 ;  /* 0x009896800000895d */ /* 0x002fea0003900000 */
[----:B------:R-:W1:Y:S02]  /*6090*/  @!P0 SYNCS.PHASECHK.TRANS64 P0, [R6+URZ], R5 ;  /* 0x00000005060085a7 */ /* 0x000e64000800007f */
[----:B-1----:R-:W-:Y:S05]  /*60a0*/  @!P0 BRA `(.L_x_123) ;  /* 0xfffffffc00f08947 */ /* 0x002fea000383ffff */
[----:B------:R-:W-:Y:S05]  /*60b0*/  BRA `(.L_x_139) ;  /* 0xfffffff8007c7947 */ /* 0x000fea000383ffff */
.L_x_124:
[----:B0-----:R0:W1:Y:S02]  /*60c0*/  SYNCS.PHASECHK.TRANS64.TRYWAIT P0, [R9+URZ], R4 ;  /* 0x00000004090075a7 */ /* 0x001064000800017f */
[----:B-1----:R-:W-:Y:S05]  /*60d0*/  @!P0 NANOSLEEP.SYNCS 0x989680 ;  /* 0x009896800000895d */ /* 0x002fea0003900000 */
[----:B------:R-:W1:Y:S02]  /*60e0*/  @!P0 SYNCS.PHASECHK.TRANS64 P0, [R9+URZ], R4 ;  /* 0x00000004090085a7 */ /* 0x000e64000800007f */
[----:B-1----:R-:W-:Y:S05]  /*60f0*/  @!P0 BRA `(.L_x_124) ;  /* 0xfffffffc00f08947 */ /* 0x002fea000383ffff */
[----:B------:R-:W-:Y:S05]  /*6100*/  BRA `(.L_x_140) ;  /* 0xfffffff8008c7947 */ /* 0x000fea000383ffff */
.L_x_125:
[----:B0-----:R0:W1:Y:S02]  /*6110*/  SYNCS.PHASECHK.TRANS64.TRYWAIT P0, [R6+URZ], R5 ;  /* 0x00000005060075a7 */ /* 0x001064000800017f */
[----:B-1----:R-:W-:Y:S05]  /*6120*/  @!P0 NANOSLEEP.SYNCS 0x989680 ;  /* 0x009896800000895d */ /* 0x002fea0003900000 */
[----:B------:R-:W1:Y:S02]  /*6130*/  @!P0 SYNCS.PHASECHK.TRANS64 P0, [R6+URZ], R5 ;  /* 0x00000005060085a7 */ /* 0x000e64000800007f */
[----:B-1----:R-:W-:Y:S05]  /*6140*/  @!P0 BRA `(.L_x_125) ;  /* 0xfffffffc00f08947 */ /* 0x002fea000383ffff */
[----:B------:R-:W-:Y:S05]  /*6150*/  BRA `(.L_x_141) ;  /* 0xfffffff8009c7947 */ /* 0x000fea000383ffff */
.L_x_126:
[----:B0-----:R0:W1:Y:S02]  /*6160*/  SYNCS.PHASECHK.TRANS64.TRYWAIT P0, [R9+URZ], R4 ;  /* 0x00000004090075a7 */ /* 0x001064000800017f */
[----:B-1----:R-:W-:Y:S05]  /*6170*/  @!P0 NANOSLEEP.SYNCS 0x989680 ;  /* 0x009896800000895d */ /* 0x002fea0003900000 */
[----:B------:R-:W1:Y:S02]  /*6180*/  @!P0 SYNCS.PHASECHK.TRANS64 P0, [R9+URZ], R4 ;  /* 0x00000004090085a7 */ /* 0x000e64000800007f */
[----:B-1----:R-:W-:Y:S05]  /*6190*/  @!P0 BRA `(.L_x_126) ;  /* 0xfffffffc00f08947 */ /* 0x002fea000383ffff */
[----:B------:R-:W-:Y:S05]  /*61a0*/  BRA `(.L_x_142) ;  /* 0xfffffff800ac7947 */ /* 0x000fea000383ffff */
.L_x_127:
[----:B0-----:R0:W1:Y:S02]  /*61b0*/  SYNCS.PHASECHK.TRANS64.TRYWAIT P0, [R6+URZ], R5 ;  /* 0x00000005060075a7 */ /* 0x001064000800017f */
[----:B-1----:R-:W-:Y:S05]  /*61c0*/  @!P0 NANOSLEEP.SYNCS 0x989680 ;  /* 0x009896800000895d */ /* 0x002fea0003900000 */
[----:B------:R-:W1:Y:S02]  /*61d0*/  @!P0 SYNCS.PHASECHK.TRANS64 P0, [R6+URZ], R5 ;  /* 0x00000005060085a7 */ /* 0x000e64000800007f */
[----:B-1----:R-:W-:Y:S05]  /*61e0*/  @!P0 BRA `(.L_x_127) ;  /* 0xfffffffc00f08947 */ /* 0x002fea000383ffff */
[----:B------:R-:W-:Y:S05]  /*61f0*/  BRA `(.L_x_143) ;  /* 0xfffffff800bc7947 */ /* 0x000fea000383ffff */
.L_x_128:
[----:B-1----:R1:W2:Y:S02]  /*6200*/  SYNCS.PHASECHK.TRANS64.TRYWAIT P0, [R9+URZ], R4 ;  /* 0x00000004090075a7 */ /* 0x0022a4000800017f */
[----:B--2---:R-:W-:Y:S05]  /*6210*/  @!P0 NANOSLEEP.SYNCS 0x989680 ;  /* 0x009896800000895d */ /* 0x004fea0003900000 */
[----:B------:R-:W2:Y:S02]  /*6220*/  @!P0 SYNCS.PHASECHK.TRANS64 P0, [R9+URZ], R4 ;  /* 0x00000004090085a7 */ /* 0x000ea4000800007f */
[----:B--2---:R-:W-:Y:S05]  /*6230*/  @!P0 BRA `(.L_x_128) ;  /* 0xfffffffc00f08947 */ /* 0x004fea000383ffff */
[----:B------:R-:W-:Y:S05]  /*6240*/  BRA `(.L_x_144) ;  /* 0xfffffff800c47947 */ /* 0x000fea000383ffff */
.L_x_145:
[----:B------:R-:W-:-:S00]  /*6250*/  BRA `(.L_x_145) ;  /* 0xfffffffc00fc7947 */ /* 0x000fc0000383ffff */
[----:B------:R-:W-:-:S00]  /*6260*/  NOP ;  /* 0x0000000000007918 */ /* 0x000fc00000000000 */
        /* <DEDUP_REMOVED lines=9> */
.L_x_146:


//--------------------- .nv.global.init           --------------------------
	.section	.nv.global.init,"aw",@progbits
.nv.global.init:
	.type		$str$22,@object
	.size		$str$22,($str$23 - $str$22)
$str$22:
        /*0000*/ 	.byte	0x6b, 0x5f, 0x74, 0x69, 0x6c, 0x65, 0x5f, 0x63, 0x6f, 0x75, 0x6e, 0x74, 0x20, 0x3e, 0x3d, 0x20
        /*0010*/ 	.byte	0x31, 0x00
	.type		$str$23,@object
	.size		$str$23,(__unnamed_1 - $str$23)
$str$23:
        /*0012*/ 	.byte	0x2f, 0x74, 0x6d, 0x70, 0x2f, 0x63, 0x75, 0x74, 0x6c, 0x61, 0x73, 0x73, 0x5f, 0x73, 0x77, 0x65
        /*0022*/ 	.byte	0x65, 0x70, 0x5f, 0x73, 0x72, 0x63, 0x2f, 0x69, 0x6e, 0x63, 0x6c, 0x75, 0x64, 0x65, 0x2f, 0x63
        /*0032*/ 	.byte	0x75, 0x74, 0x6c, 0x61, 0x73, 0x73, 0x2f, 0x67, 0x65, 0x6d, 0x6d, 0x2f, 0x63, 0x6f, 0x6c, 0x6c
        /*0042*/ 	.byte	0x65, 0x63, 0x74, 0x69, 0x76, 0x65, 0x2f, 0x73, 0x6d, 0x39, 0x30, 0x5f, 0x6d, 0x6d, 0x61, 0x5f
        /*0052*/ 	.byte	0x74, 0x6d, 0x61, 0x5f, 0x67, 0x6d, 0x6d, 0x61, 0x5f, 0x73, 0x73, 0x5f, 0x77, 0x61, 0x72, 0x70
        /*0062*/ 	.byte	0x73, 0x70, 0x65, 0x63, 0x69, 0x61, 0x6c, 0x69, 0x7a, 0x65, 0x64, 0x2e, 0x68, 0x70, 0x70, 0x00
	.type		__unnamed_1,@object
	.size		__unnamed_1,(.L_0 - __unnamed_1)
__unnamed_1:
        /*0072*/ 	.byte	0x76, 0x6f, 0x69, 0x64, 0x20, 0x63, 0x75, 0x74, 0x6c, 0x61, 0x73, 0x73, 0x3a, 0x3a, 0x67, 0x65
        /* <DEDUP_REMOVED lines=176> */
        /*0b82*/ 	.byte	0x74, 0x79, 0x5d, 0x00
.L_0:


//--------------------- .nv.shared._ZN7cutlass13device_kernelINS_4gemm6kernel13GemmUniversalIN4cute5tupleIJiiiiEEENS1_10collective13CollectiveMmaINS1_34MainloopSm90TmaGmmaWarpSpecializedILi9ENS5_IJNS4_1CILi4EEESB_NSA_ILi1EEEEEENS1_35KernelTmaWarpSpecializedCooperativeEEENS5_IJNSA_ILi128EEENSA_ILi64EEENSA_ILi32EEEEEEfNS5_IJlSC_lEEEfSK_NS4_8TiledMMAINS4_8MMA_AtomIJNS4_4SM904GMMA29MMA_64x64x8_F32TF32TF32_SS_TNILNSO_7ScaleInE1ELSQ_1EEEEEENS4_6LayoutINS5_IJNSA_ILi2EEESC_SC_EEENS5_IJSC_NSA_ILi0EEESW_EEEEENS5_IJNS4_10UnderscoreESZ_SZ_EEEEENS4_23SM90_TMA_LOAD_MULTICASTENS4_14ComposedLayoutINS4_7SwizzleILi3ELi4ELi3EEENS4_18smem_ptr_flag_bitsILi32EEENST_INS5_IJNSA_ILi8EEESI_EEENS5_IJSI_SC_EEEEEEEvNS4_8identityES12_S1C_vS1D_EENS_8epilogue10collective6detail29Sm90TmaWarpSpecializedAdapterINS1G_15DefaultEpilogueIfSK_SK_NS1F_6thread17LinearCombinationIfLi1EffLNS1K_9ScaleType4KindE0ELNS_15FloatRoundStyleE2EfEENS1_15EpilogueDefaultEEEEEvvEEEEvNT_6ParamsE --------------------------
	.section	.nv.shared._ZN7cutlass13device_kernelINS_4gemm6kernel13GemmUniversalIN4cute5tupleIJiiiiEEENS1_10collective13CollectiveMmaINS1_34MainloopSm90TmaGmmaWarpSpecializedILi9ENS5_IJNS4_1CILi4EEESB_NSA_ILi1EEEEEENS1_35KernelTmaWarpSpecializedCooperativeEEENS5_IJNSA_ILi128EEENSA_ILi64EEENSA_ILi32EEEEEEfNS5_IJlSC_lEEEfSK_NS4_8TiledMMAINS4_8MMA_AtomIJNS4_4SM904GMMA29MMA_64x64x8_F32TF32TF32_SS_TNILNSO_7ScaleInE1ELSQ_1EEEEEENS4_6LayoutINS5_IJNSA_ILi2EEESC_SC_EEENS5_IJSC_NSA_ILi0EEESW_EEEEENS5_IJNS4_10UnderscoreESZ_SZ_EEEEENS4_23SM90_TMA_LOAD_MULTICASTENS4_14ComposedLayoutINS4_7SwizzleILi3ELi4ELi3EEENS4_18smem_ptr_flag_bitsILi32EEENST_INS5_IJNSA_ILi8EEESI_EEENS5_IJSI_SC_EEEEEEEvNS4_8identityES12_S1C_vS1D_EENS_8epilogue10collective6detail29Sm90TmaWarpSpecializedAdapterINS1G_15DefaultEpilogueIfSK_SK_NS1F_6thread17LinearCombinationIfLi1EffLNS1K_9ScaleType4KindE0ELNS_15FloatRoundStyleE2EfEENS1_15EpilogueDefaultEEEEEvvEEEEvNT_6ParamsE,"aw",@nobits
	.sectionflags	@""
	.align	16
	.zero		1024


//--------------------- .nv.shared.reserved.0     --------------------------
	.section	.nv.shared.reserved.0,"aw",@nobits
	.weak		__nv_reservedSMEM_offset_0_alias
	.size		__nv_reservedSMEM_offset_0_alias, 0, 0
	.other		__nv_reservedSMEM_offset_0_alias,@"STO_CUDA_RESERVED_SHARED STV_DEFAULT"
__nv_reservedSMEM_offset_0_alias:
	.zero		0


//--------------------- .nv.global                --------------------------
	.section	.nv.global,"aw",@nobits
.nv.global:
	.type		_ZN40_INTERNAL_a291fcfc_4_k_cu_4b720ee6_311264cute1_E,@object
	.size		_ZN40_INTERNAL_a291fcfc_4_k_cu_4b720ee6_311264cute1_E,(_ZN40_INTERNAL_a291fcfc_4_k_cu_4b720ee6_311264cuda3std3__45__cpo6cbeginE - _ZN40_INTERNAL_a291fcfc_4_k_cu_4b720ee6_311264cute1_E)
_ZN40_INTERNAL_a291fcfc_4_k_cu_4b720ee6_311264cute1_E:
	.zero		1
	.type		_ZN40_INTERNAL_a291fcfc_4_k_cu_4b720ee6_311264cuda3std3__45__cpo6cbeginE,@object
	.size		_ZN40_INTERNAL_a291fcfc_4_k_cu_4b720ee6_311264cuda3std3__45__cpo6cbeginE,(_ZN40_INTERNAL_a291fcfc_4_k_cu_4b720ee6_311264cuda3std3__48in_placeE - _ZN40_INTERNAL_a291fcfc_4_k_cu_4b720ee6_311264cuda3std3__45__cpo6cbeginE)
_ZN40_INTERNAL_a291fcfc_4_k_cu_4b720ee6_311264cuda3std3__45__cpo6cbeginE:
	.zero		1
	.type		_ZN40_INTERNAL_a291fcfc_4_k_cu_4b720ee6_311264cuda3std3__48in_placeE,@object
	.size		_ZN40_INTERNAL_a291fcfc_4_k_cu_4b720ee6_311264cuda3std3__48in_placeE,(_ZN40_INTERNAL_a291fcfc_4_k_cu_4b720ee6_311264cuda3std6ranges3__45__cpo9iter_moveE - _ZN40_INTERNAL_a291fcfc_4_k_cu_4b720ee6_311264cuda3std3__48in_placeE)
_ZN40_INTERNAL_a291fcfc_4_k_cu_4b720ee6_311264cuda3std3__48in_placeE:
	.zero		1
	.type		_ZN40_INTERNAL_a291fcfc_4_k_cu_4b720ee6_311264cuda3std6ranges3__45__cpo9iter_moveE,@object
	.size		_ZN40_INTERNAL_a291fcfc_4_k_cu_4b720ee6_311264cuda3std6ranges3__45__cpo9iter_moveE,(_ZN40_INTERNAL_a291fcfc_4_k_cu_4b720ee6_311264cuda3std3__45__cpo5beginE - _ZN40_INTERNAL_a291fcfc_4_k_cu_4b720ee6_311264cuda3std6ranges3__45__cpo9iter_moveE)
_ZN40_INTERNAL_a291fcfc_4_k_cu_4b720ee6_311264cuda3std6ranges3__45__cpo9iter_moveE:
	.zero		1
	.type		_ZN40_INTERNAL_a291fcfc_4_k_cu_4b720ee6_311264cuda3std3__45__cpo5beginE,@object
	.size		_ZN40_INTERNAL_a291fcfc_4_k_cu_4b720ee6_311264cuda3std3__45__cpo5beginE,(_ZN40_INTERNAL_a291fcfc_4_k_cu_4b720ee6_311264cuda3std3__442_GLOBAL__N__a291fcfc_4_k_cu_4b720ee6_311266ignoreE - _ZN40_INTERNAL_a291fcfc_4_k_cu_4b720ee6_311264cuda3std3__45__cpo5beginE)
_ZN40_INTERNAL_a291fcfc_4_k_cu_4b720ee6_311264cuda3std3__45__cpo5beginE:
	.zero		1
	.type		_ZN40_INTERNAL_a291fcfc_4_k_cu_4b720ee6_311264cuda3std3__442_GLOBAL__N__a291fcfc_4_k_cu_4b720ee6_311266ignoreE,@object
	.size		_ZN40_INTERNAL_a291fcfc_4_k_cu_4b720ee6_311264cuda3std3__442_GLOBAL__N__a291fcfc_4_k_cu_4b720ee6_311266ignoreE,(_ZN40_INTERNAL_a291fcfc_4_k_cu_4b720ee6_311264cute7productE - _ZN40_INTERNAL_a291fcfc_4_k_cu_4b720ee6_311264cuda3std3__442_GLOBAL__N__a291fcfc_4_k_cu_4b720ee6_311266ignoreE)
_ZN40_INTERNAL_a291fcfc_4_k_cu_4b720ee6_311264cuda3std3__442_GLOBAL__N__a291fcfc_4_k_cu_4b720ee6_311266ignoreE:
	.zero		1
	.type		_ZN40_INTERNAL_a291fcfc_4_k_cu_4b720ee6_311264cute7productE,@object
	.size		_ZN40_INTERNAL_a291fcfc_4_k_cu_4b720ee6_311264cute7productE,(_ZN40_INTERNAL_a291fcfc_4_k_cu_4b720ee6_311264cuda3std3__45__cpo3endE - _ZN40_INTERNAL_a291fcfc_4_k_cu_4b720ee6_311264cute7productE)
_ZN40_INTERNAL_a291fcfc_4_k_cu_4b720ee6_311264cute7productE:
	.zero		1
	.type		_ZN40_INTERNAL_a291fcfc_4_k_cu_4b720ee6_311264cuda3std3__45__cpo3endE,@object
	.size		_ZN40_INTERNAL_a291fcfc_4_k_cu_4b720ee6_311264cuda3std3__45__cpo3endE,(_ZN40_INTERNAL_a291fcfc_4_k_cu_4b720ee6_311264cuda3std3__419piecewise_constructE - _ZN40_INTERNAL_a291fcfc_4_k_cu_4b720ee6_311264cuda3std3__45__cpo3endE)
_ZN40_INTERNAL_a291fcfc_4_k_cu_4b720ee6_311264cuda3std3__45__cpo3endE:
	.zero		1
	.type		_ZN40_INTERNAL_a291fcfc_4_k_cu_4b720ee6_311264cuda3std3__419piecewise_constructE,@object
	.size		_ZN40_INTERNAL_a291fcfc_4_k_cu_4b720ee6_311264cuda3std3__419piecewise_constructE,(_ZN40_INTERNAL_a291fcfc_4_k_cu_4b720ee6_311264cuda3std3__45__cpo4cendE - _ZN40_INTERNAL_a291fcfc_4_k_cu_4b720ee6_311264cuda3std3__419piecewise_constructE)
_ZN40_INTERNAL_a291fcfc_4_k_cu_4b720ee6_311264cuda3std3__419piecewise_constructE:
	.zero		1
	.type		_ZN40_INTERNAL_a291fcfc_4_k_cu_4b720ee6_311264cuda3std3__45__cpo4cendE,@object
	.size		_ZN40_INTERNAL_a291fcfc_4_k_cu_4b720ee6_311264cuda3std3__45__cpo4cendE,(_ZN40_INTERNAL_a291fcfc_4_k_cu_4b720ee6_311264cuda3std6ranges3__45__cpo4swapE - _ZN40_INTERNAL_a291fcfc_4_k_cu_4b720ee6_311264cuda3std3__45__cpo4cendE)
_ZN40_INTERNAL_a291fcfc_4_k_cu_4b720ee6_311264cuda3std3__45__cpo4cendE:
	.zero		1
	.type		_ZN40_INTERNAL_a291fcfc_4_k_cu_4b720ee6_311264cuda3std6ranges3__45__cpo4swapE,@object
	.size		_ZN40_INTERNAL_a291fcfc_4_k_cu_4b720ee6_311264cuda3std6ranges3__45__cpo4swapE,(.L_8 - _ZN40_INTERNAL_a291fcfc_4_k_cu_4b720ee6_311264cuda3std6ranges3__45__cpo4swapE)
_ZN40_INTERNAL_a291fcfc_4_k_cu_4b720ee6_311264cuda3std6ranges3__45__cpo4swapE:
	.zero		1
.L_8:


//--------------------- .nv.constant0._ZN7cutlass13device_kernelINS_4gemm6kernel13GemmUniversalIN4cute5tupleIJiiiiEEENS1_10collective13CollectiveMmaINS1_34MainloopSm90TmaGmmaWarpSpecializedILi9ENS5_IJNS4_1CILi4EEESB_NSA_ILi1EEEEEENS1_35KernelTmaWarpSpecializedCooperativeEEENS5_IJNSA_ILi128EEENSA_ILi64EEENSA_ILi32EEEEEEfNS5_IJlSC_lEEEfSK_NS4_8TiledMMAINS4_8MMA_AtomIJNS4_4SM904GMMA29MMA_64x64x8_F32TF32TF32_SS_TNILNSO_7ScaleInE1ELSQ_1EEEEEENS4_6LayoutINS5_IJNSA_ILi2EEESC_SC_EEENS5_IJSC_NSA_ILi0EEESW_EEEEENS5_IJNS4_10UnderscoreESZ_SZ_EEEEENS4_23SM90_TMA_LOAD_MULTICASTENS4_14ComposedLayoutINS4_7SwizzleILi3ELi4ELi3EEENS4_18smem_ptr_flag_bitsILi32EEENST_INS5_IJNSA_ILi8EEESI_EEENS5_IJSI_SC_EEEEEEEvNS4_8identityES12_S1C_vS1D_EENS_8epilogue10collective6detail29Sm90TmaWarpSpecializedAdapterINS1G_15DefaultEpilogueIfSK_SK_NS1F_6thread17LinearCombinationIfLi1EffLNS1K_9ScaleType4KindE0ELNS_15FloatRoundStyleE2EfEENS1_15EpilogueDefaultEEEEEvvEEEEvNT_6ParamsE --------------------------
	.section	.nv.constant0._ZN7cutlass13device_kernelINS_4gemm6kernel13GemmUniversalIN4cute5tupleIJiiiiEEENS1_10collective13CollectiveMmaINS1_34MainloopSm90TmaGmmaWarpSpecializedILi9ENS5_IJNS4_1CILi4EEESB_NSA_ILi1EEEEEENS1_35KernelTmaWarpSpecializedCooperativeEEENS5_IJNSA_ILi128EEENSA_ILi64EEENSA_ILi32EEEEEEfNS5_IJlSC_lEEEfSK_NS4_8TiledMMAINS4_8MMA_AtomIJNS4_4SM904GMMA29MMA_64x64x8_F32TF32TF32_SS_TNILNSO_7ScaleInE1ELSQ_1EEEEEENS4_6LayoutINS5_IJNSA_ILi2EEESC_SC_EEENS5_IJSC_NSA_ILi0EEESW_EEEEENS5_IJNS4_10UnderscoreESZ_SZ_EEEEENS4_23SM90_TMA_LOAD_MULTICASTENS4_14ComposedLayoutINS4_7SwizzleILi3ELi4ELi3EEENS4_18smem_ptr_flag_bitsILi32EEENST_INS5_IJNSA_ILi8EEESI_EEENS5_IJSI_SC_EEEEEEEvNS4_8identityES12_S1C_vS1D_EENS_8epilogue10collective6detail29Sm90TmaWarpSpecializedAdapterINS1G_15DefaultEpilogueIfSK_SK_NS1F_6thread17LinearCombinationIfLi1EffLNS1K_9ScaleType4KindE0ELNS_15FloatRoundStyleE2EfEENS1_15EpilogueDefaultEEEEEvvEEEEvNT_6ParamsE,"a",@progbits
	.sectionflags	@""
	.align	4
.nv.constant0._ZN7cutlass13device_kernelINS_4gemm6kernel13GemmUniversalIN4cute5tupleIJiiiiEEENS1_10collective13CollectiveMmaINS1_34MainloopSm90TmaGmmaWarpSpecializedILi9ENS5_IJNS4_1CILi4EEESB_NSA_ILi1EEEEEENS1_35KernelTmaWarpSpecializedCooperativeEEENS5_IJNSA_ILi128EEENSA_ILi64EEENSA_ILi32EEEEEEfNS5_IJlSC_lEEEfSK_NS4_8TiledMMAINS4_8MMA_AtomIJNS4_4SM904GMMA29MMA_64x64x8_F32TF32TF32_SS_TNILNSO_7ScaleInE1ELSQ_1EEEEEENS4_6LayoutINS5_IJNSA_ILi2EEESC_SC_EEENS5_IJSC_NSA_ILi0EEESW_EEEEENS5_IJNS4_10UnderscoreESZ_SZ_EEEEENS4_23SM90_TMA_LOAD_MULTICASTENS4_14ComposedLayoutINS4_7SwizzleILi3ELi4ELi3EEENS4_18smem_ptr_flag_bitsILi32EEENST_INS5_IJNSA_ILi8EEESI_EEENS5_IJSI_SC_EEEEEEEvNS4_8identityES12_S1C_vS1D_EENS_8epilogue10collective6detail29Sm90TmaWarpSpecializedAdapterINS1G_15DefaultEpilogueIfSK_SK_NS1F_6thread17LinearCombinationIfLi1EffLNS1K_9ScaleType4KindE0ELNS_15FloatRoundStyleE2EfEENS1_15EpilogueDefaultEEEEEvvEEEEvNT_6ParamsE:
	.zero		1664


//--------------------- SYMBOLS --------------------------

	.type		.nv.reservedSmem.offset0,@object
	.size		.nv.reservedSmem.offset0,0x4
	.type		__assertfail,@function
